//
// Generated by NVIDIA NVVM Compiler
//
// Compiler Build ID: CL-36424714
// Cuda compilation tools, release 13.0, V13.0.88
// Based on NVVM 20.0.0
//

.version 9.0
.target sm_100
.address_size 64

	// .globl	_Z14jacobiOnDevicePfS_S_S_ii

.visible .entry _Z14jacobiOnDevicePfS_S_S_ii(
	.param .u64 .ptr .align 1 _Z14jacobiOnDevicePfS_S_S_ii_param_0,
	.param .u64 .ptr .align 1 _Z14jacobiOnDevicePfS_S_S_ii_param_1,
	.param .u64 .ptr .align 1 _Z14jacobiOnDevicePfS_S_S_ii_param_2,
	.param .u64 .ptr .align 1 _Z14jacobiOnDevicePfS_S_S_ii_param_3,
	.param .u32 _Z14jacobiOnDevicePfS_S_S_ii_param_4,
	.param .u32 _Z14jacobiOnDevicePfS_S_S_ii_param_5
)
{
	.reg .pred 	%p<22>;
	.reg .b32 	%r<82>;
	.reg .b32 	%f<231>;
	.reg .b64 	%rd<64>;

	ld.param.u64 	%rd17, [_Z14jacobiOnDevicePfS_S_S_ii_param_0];
	ld.param.u64 	%rd19, [_Z14jacobiOnDevicePfS_S_S_ii_param_1];
	ld.param.u64 	%rd20, [_Z14jacobiOnDevicePfS_S_S_ii_param_2];
	ld.param.u64 	%rd18, [_Z14jacobiOnDevicePfS_S_S_ii_param_3];
	ld.param.u32 	%r51, [_Z14jacobiOnDevicePfS_S_S_ii_param_4];
	ld.param.u32 	%r50, [_Z14jacobiOnDevicePfS_S_S_ii_param_5];
	cvta.to.global.u64 	%rd1, %rd20;
	cvta.to.global.u64 	%rd2, %rd19;
	mov.u32 	%r52, %ctaid.x;
	mov.u32 	%r53, %ntid.x;
	mov.u32 	%r54, %tid.x;
	mad.lo.s32 	%r1, %r52, %r53, %r54;
	setp.ge.s32 	%p1, %r1, %r51;
	@%p1 bra 	$L__BB0_32;
	mul.lo.s32 	%r2, %r50, %r1;
	min.s32 	%r3, %r1, %r50;
	setp.lt.s32 	%p2, %r3, 1;
	mov.f32 	%f219, 0f00000000;
	mov.b32 	%r72, 0;
	@%p2 bra 	$L__BB0_14;
	and.b32  	%r4, %r3, 15;
	setp.lt.u32 	%p3, %r3, 16;
	mov.f32 	%f219, 0f00000000;
	mov.b32 	%r68, 0;
	@%p3 bra 	$L__BB0_5;
	and.b32  	%r68, %r3, 2147483632;
	neg.s32 	%r66, %r68;
	add.s64 	%rd3, %rd2, 32;
	add.s64 	%rd60, %rd1, 32;
	mov.f32 	%f219, 0f00000000;
	mov.u32 	%r65, %r2;
$L__BB0_4:
	.pragma "nounroll";
	mul.wide.s32 	%rd21, %r65, 4;
	add.s64 	%rd22, %rd3, %rd21;
	ld.global.f32 	%f34, [%rd22+-32];
	ld.global.f32 	%f35, [%rd60+-32];
	fma.rn.f32 	%f36, %f34, %f35, %f219;
	ld.global.f32 	%f37, [%rd22+-28];
	ld.global.f32 	%f38, [%rd60+-28];
	fma.rn.f32 	%f39, %f37, %f38, %f36;
	ld.global.f32 	%f40, [%rd22+-24];
	ld.global.f32 	%f41, [%rd60+-24];
	fma.rn.f32 	%f42, %f40, %f41, %f39;
	ld.global.f32 	%f43, [%rd22+-20];
	ld.global.f32 	%f44, [%rd60+-20];
	fma.rn.f32 	%f45, %f43, %f44, %f42;
	ld.global.f32 	%f46, [%rd22+-16];
	ld.global.f32 	%f47, [%rd60+-16];
	fma.rn.f32 	%f48, %f46, %f47, %f45;
	ld.global.f32 	%f49, [%rd22+-12];
	ld.global.f32 	%f50, [%rd60+-12];
	fma.rn.f32 	%f51, %f49, %f50, %f48;
	ld.global.f32 	%f52, [%rd22+-8];
	ld.global.f32 	%f53, [%rd60+-8];
	fma.rn.f32 	%f54, %f52, %f53, %f51;
	ld.global.f32 	%f55, [%rd22+-4];
	ld.global.f32 	%f56, [%rd60+-4];
	fma.rn.f32 	%f57, %f55, %f56, %f54;
	ld.global.f32 	%f58, [%rd22];
	ld.global.f32 	%f59, [%rd60];
	fma.rn.f32 	%f60, %f58, %f59, %f57;
	ld.global.f32 	%f61, [%rd22+4];
	ld.global.f32 	%f62, [%rd60+4];
	fma.rn.f32 	%f63, %f61, %f62, %f60;
	ld.global.f32 	%f64, [%rd22+8];
	ld.global.f32 	%f65, [%rd60+8];
	fma.rn.f32 	%f66, %f64, %f65, %f63;
	ld.global.f32 	%f67, [%rd22+12];
	ld.global.f32 	%f68, [%rd60+12];
	fma.rn.f32 	%f69, %f67, %f68, %f66;
	ld.global.f32 	%f70, [%rd22+16];
	ld.global.f32 	%f71, [%rd60+16];
	fma.rn.f32 	%f72, %f70, %f71, %f69;
	ld.global.f32 	%f73, [%rd22+20];
	ld.global.f32 	%f74, [%rd60+20];
	fma.rn.f32 	%f75, %f73, %f74, %f72;
	ld.global.f32 	%f76, [%rd22+24];
	ld.global.f32 	%f77, [%rd60+24];
	fma.rn.f32 	%f78, %f76, %f77, %f75;
	ld.global.f32 	%f79, [%rd22+28];
	ld.global.f32 	%f80, [%rd60+28];
	fma.rn.f32 	%f219, %f79, %f80, %f78;
	add.s32 	%r66, %r66, 16;
	add.s32 	%r65, %r65, 16;
	add.s64 	%rd60, %rd60, 64;
	setp.ne.s32 	%p4, %r66, 0;
	@%p4 bra 	$L__BB0_4;
$L__BB0_5:
	setp.eq.s32 	%p5, %r4, 0;
	mov.u32 	%r72, %r3;
	@%p5 bra 	$L__BB0_14;
	and.b32  	%r12, %r3, 7;
	setp.lt.u32 	%p6, %r4, 8;
	@%p6 bra 	$L__BB0_8;
	add.s32 	%r57, %r68, %r2;
	mul.wide.s32 	%rd23, %r57, 4;
	add.s64 	%rd24, %rd2, %rd23;
	ld.global.f32 	%f82, [%rd24];
	mul.wide.u32 	%rd25, %r68, 4;
	add.s64 	%rd26, %rd1, %rd25;
	ld.global.f32 	%f83, [%rd26];
	fma.rn.f32 	%f84, %f82, %f83, %f219;
	ld.global.f32 	%f85, [%rd24+4];
	ld.global.f32 	%f86, [%rd26+4];
	fma.rn.f32 	%f87, %f85, %f86, %f84;
	ld.global.f32 	%f88, [%rd24+8];
	ld.global.f32 	%f89, [%rd26+8];
	fma.rn.f32 	%f90, %f88, %f89, %f87;
	ld.global.f32 	%f91, [%rd24+12];
	ld.global.f32 	%f92, [%rd26+12];
	fma.rn.f32 	%f93, %f91, %f92, %f90;
	ld.global.f32 	%f94, [%rd24+16];
	ld.global.f32 	%f95, [%rd26+16];
	fma.rn.f32 	%f96, %f94, %f95, %f93;
	ld.global.f32 	%f97, [%rd24+20];
	ld.global.f32 	%f98, [%rd26+20];
	fma.rn.f32 	%f99, %f97, %f98, %f96;
	ld.global.f32 	%f100, [%rd24+24];
	ld.global.f32 	%f101, [%rd26+24];
	fma.rn.f32 	%f102, %f100, %f101, %f99;
	ld.global.f32 	%f103, [%rd24+28];
	ld.global.f32 	%f104, [%rd26+28];
	fma.rn.f32 	%f219, %f103, %f104, %f102;
	add.s32 	%r68, %r68, 8;
$L__BB0_8:
	setp.eq.s32 	%p7, %r12, 0;
	mov.u32 	%r72, %r3;
	@%p7 bra 	$L__BB0_14;
	and.b32  	%r15, %r3, 3;
	setp.lt.u32 	%p8, %r12, 4;
	@%p8 bra 	$L__BB0_11;
	add.s32 	%r58, %r68, %r2;
	mul.wide.s32 	%rd27, %r58, 4;
	add.s64 	%rd28, %rd2, %rd27;
	ld.global.f32 	%f106, [%rd28];
	mul.wide.u32 	%rd29, %r68, 4;
	add.s64 	%rd30, %rd1, %rd29;
	ld.global.f32 	%f107, [%rd30];
	fma.rn.f32 	%f108, %f106, %f107, %f219;
	ld.global.f32 	%f109, [%rd28+4];
	ld.global.f32 	%f110, [%rd30+4];
	fma.rn.f32 	%f111, %f109, %f110, %f108;
	ld.global.f32 	%f112, [%rd28+8];
	ld.global.f32 	%f113, [%rd30+8];
	fma.rn.f32 	%f114, %f112, %f113, %f111;
	ld.global.f32 	%f115, [%rd28+12];
	ld.global.f32 	%f116, [%rd30+12];
	fma.rn.f32 	%f219, %f115, %f116, %f114;
	add.s32 	%r68, %r68, 4;
$L__BB0_11:
	setp.eq.s32 	%p9, %r15, 0;
	mov.u32 	%r72, %r3;
	@%p9 bra 	$L__BB0_14;
	mul.wide.u32 	%rd31, %r68, 4;
	add.s64 	%rd61, %rd1, %rd31;
	add.s32 	%r71, %r68, %r2;
	neg.s32 	%r70, %r15;
$L__BB0_13:
	.pragma "nounroll";
	mul.wide.s32 	%rd32, %r71, 4;
	add.s64 	%rd33, %rd2, %rd32;
	ld.global.f32 	%f117, [%rd33];
	ld.global.f32 	%f118, [%rd61];
	fma.rn.f32 	%f219, %f117, %f118, %f219;
	add.s64 	%rd61, %rd61, 4;
	add.s32 	%r71, %r71, 1;
	add.s32 	%r70, %r70, 1;
	setp.ne.s32 	%p10, %r70, 0;
	mov.u32 	%r72, %r3;
	@%p10 bra 	$L__BB0_13;
$L__BB0_14:
	setp.ge.s32 	%p11, %r72, %r50;
	@%p11 bra 	$L__BB0_18;
	setp.eq.s32 	%p12, %r1, %r72;
	@%p12 bra 	$L__BB0_17;
	add.s32 	%r59, %r72, %r2;
	mul.wide.s32 	%rd34, %r59, 4;
	add.s64 	%rd35, %rd2, %rd34;
	ld.global.f32 	%f119, [%rd35];
	mul.wide.u32 	%rd36, %r72, 4;
	add.s64 	%rd37, %rd1, %rd36;
	ld.global.f32 	%f120, [%rd37];
	fma.rn.f32 	%f219, %f119, %f120, %f219;
$L__BB0_17:
	add.s32 	%r72, %r72, 1;
$L__BB0_18:
	setp.ge.s32 	%p13, %r72, %r50;
	@%p13 bra 	$L__BB0_31;
	sub.s32 	%r27, %r50, %r72;
	and.b32  	%r28, %r27, 15;
	sub.s32 	%r60, %r72, %r50;
	setp.gt.u32 	%p14, %r60, -16;
	@%p14 bra 	$L__BB0_22;
	and.b32  	%r61, %r27, -16;
	neg.s32 	%r75, %r61;
	add.s64 	%rd10, %rd2, 32;
	add.s32 	%r74, %r72, %r2;
	mul.wide.u32 	%rd38, %r72, 4;
	add.s64 	%rd39, %rd38, %rd1;
	add.s64 	%rd62, %rd39, 32;
$L__BB0_21:
	.pragma "nounroll";
	mul.wide.s32 	%rd40, %r74, 4;
	add.s64 	%rd41, %rd10, %rd40;
	ld.global.f32 	%f122, [%rd41+-32];
	ld.global.f32 	%f123, [%rd62+-32];
	fma.rn.f32 	%f124, %f122, %f123, %f219;
	ld.global.f32 	%f125, [%rd41+-28];
	ld.global.f32 	%f126, [%rd62+-28];
	fma.rn.f32 	%f127, %f125, %f126, %f124;
	ld.global.f32 	%f128, [%rd41+-24];
	ld.global.f32 	%f129, [%rd62+-24];
	fma.rn.f32 	%f130, %f128, %f129, %f127;
	ld.global.f32 	%f131, [%rd41+-20];
	ld.global.f32 	%f132, [%rd62+-20];
	fma.rn.f32 	%f133, %f131, %f132, %f130;
	ld.global.f32 	%f134, [%rd41+-16];
	ld.global.f32 	%f135, [%rd62+-16];
	fma.rn.f32 	%f136, %f134, %f135, %f133;
	ld.global.f32 	%f137, [%rd41+-12];
	ld.global.f32 	%f138, [%rd62+-12];
	fma.rn.f32 	%f139, %f137, %f138, %f136;
	ld.global.f32 	%f140, [%rd41+-8];
	ld.global.f32 	%f141, [%rd62+-8];
	fma.rn.f32 	%f142, %f140, %f141, %f139;
	ld.global.f32 	%f143, [%rd41+-4];
	ld.global.f32 	%f144, [%rd62+-4];
	fma.rn.f32 	%f145, %f143, %f144, %f142;
	ld.global.f32 	%f146, [%rd41];
	ld.global.f32 	%f147, [%rd62];
	fma.rn.f32 	%f148, %f146, %f147, %f145;
	ld.global.f32 	%f149, [%rd41+4];
	ld.global.f32 	%f150, [%rd62+4];
	fma.rn.f32 	%f151, %f149, %f150, %f148;
	ld.global.f32 	%f152, [%rd41+8];
	ld.global.f32 	%f153, [%rd62+8];
	fma.rn.f32 	%f154, %f152, %f153, %f151;
	ld.global.f32 	%f155, [%rd41+12];
	ld.global.f32 	%f156, [%rd62+12];
	fma.rn.f32 	%f157, %f155, %f156, %f154;
	ld.global.f32 	%f158, [%rd41+16];
	ld.global.f32 	%f159, [%rd62+16];
	fma.rn.f32 	%f160, %f158, %f159, %f157;
	ld.global.f32 	%f161, [%rd41+20];
	ld.global.f32 	%f162, [%rd62+20];
	fma.rn.f32 	%f163, %f161, %f162, %f160;
	ld.global.f32 	%f164, [%rd41+24];
	ld.global.f32 	%f165, [%rd62+24];
	fma.rn.f32 	%f166, %f164, %f165, %f163;
	ld.global.f32 	%f167, [%rd41+28];
	ld.global.f32 	%f168, [%rd62+28];
	fma.rn.f32 	%f219, %f167, %f168, %f166;
	add.s32 	%r72, %r72, 16;
	add.s32 	%r75, %r75, 16;
	add.s32 	%r74, %r74, 16;
	add.s64 	%rd62, %rd62, 64;
	setp.ne.s32 	%p15, %r75, 0;
	@%p15 bra 	$L__BB0_21;
$L__BB0_22:
	setp.eq.s32 	%p16, %r28, 0;
	@%p16 bra 	$L__BB0_31;
	and.b32  	%r38, %r27, 7;
	setp.lt.u32 	%p17, %r28, 8;
	@%p17 bra 	$L__BB0_25;
	add.s32 	%r62, %r72, %r2;
	mul.wide.s32 	%rd42, %r62, 4;
	add.s64 	%rd43, %rd2, %rd42;
	ld.global.f32 	%f170, [%rd43];
	mul.wide.u32 	%rd44, %r72, 4;
	add.s64 	%rd45, %rd1, %rd44;
	ld.global.f32 	%f171, [%rd45];
	fma.rn.f32 	%f172, %f170, %f171, %f219;
	ld.global.f32 	%f173, [%rd43+4];
	ld.global.f32 	%f174, [%rd45+4];
	fma.rn.f32 	%f175, %f173, %f174, %f172;
	ld.global.f32 	%f176, [%rd43+8];
	ld.global.f32 	%f177, [%rd45+8];
	fma.rn.f32 	%f178, %f176, %f177, %f175;
	ld.global.f32 	%f179, [%rd43+12];
	ld.global.f32 	%f180, [%rd45+12];
	fma.rn.f32 	%f181, %f179, %f180, %f178;
	ld.global.f32 	%f182, [%rd43+16];
	ld.global.f32 	%f183, [%rd45+16];
	fma.rn.f32 	%f184, %f182, %f183, %f181;
	ld.global.f32 	%f185, [%rd43+20];
	ld.global.f32 	%f186, [%rd45+20];
	fma.rn.f32 	%f187, %f185, %f186, %f184;
	ld.global.f32 	%f188, [%rd43+24];
	ld.global.f32 	%f189, [%rd45+24];
	fma.rn.f32 	%f190, %f188, %f189, %f187;
	ld.global.f32 	%f191, [%rd43+28];
	ld.global.f32 	%f192, [%rd45+28];
	fma.rn.f32 	%f219, %f191, %f192, %f190;
	add.s32 	%r72, %r72, 8;
$L__BB0_25:
	setp.eq.s32 	%p18, %r38, 0;
	@%p18 bra 	$L__BB0_31;
	and.b32  	%r41, %r27, 3;
	setp.lt.u32 	%p19, %r38, 4;
	@%p19 bra 	$L__BB0_28;
	add.s32 	%r63, %r72, %r2;
	mul.wide.s32 	%rd46, %r63, 4;
	add.s64 	%rd47, %rd2, %rd46;
	ld.global.f32 	%f194, [%rd47];
	mul.wide.u32 	%rd48, %r72, 4;
	add.s64 	%rd49, %rd1, %rd48;
	ld.global.f32 	%f195, [%rd49];
	fma.rn.f32 	%f196, %f194, %f195, %f219;
	ld.global.f32 	%f197, [%rd47+4];
	ld.global.f32 	%f198, [%rd49+4];
	fma.rn.f32 	%f199, %f197, %f198, %f196;
	ld.global.f32 	%f200, [%rd47+8];
	ld.global.f32 	%f201, [%rd49+8];
	fma.rn.f32 	%f202, %f200, %f201, %f199;
	ld.global.f32 	%f203, [%rd47+12];
	ld.global.f32 	%f204, [%rd49+12];
	fma.rn.f32 	%f219, %f203, %f204, %f202;
	add.s32 	%r72, %r72, 4;
$L__BB0_28:
	setp.eq.s32 	%p20, %r41, 0;
	@%p20 bra 	$L__BB0_31;
	mul.wide.u32 	%rd50, %r72, 4;
	add.s64 	%rd63, %rd1, %rd50;
	add.s32 	%r81, %r72, %r2;
	neg.s32 	%r80, %r41;
$L__BB0_30:
	.pragma "nounroll";
	mul.wide.s32 	%rd51, %r81, 4;
	add.s64 	%rd52, %rd2, %rd51;
	ld.global.f32 	%f205, [%rd52];
	ld.global.f32 	%f206, [%rd63];
	fma.rn.f32 	%f219, %f205, %f206, %f219;
	add.s64 	%rd63, %rd63, 4;
	add.s32 	%r81, %r81, 1;
	add.s32 	%r80, %r80, 1;
	setp.ne.s32 	%p21, %r80, 0;
	@%p21 bra 	$L__BB0_30;
$L__BB0_31:
	cvta.to.global.u64 	%rd53, %rd18;
	mul.wide.s32 	%rd54, %r1, 4;
	add.s64 	%rd55, %rd53, %rd54;
	ld.global.f32 	%f207, [%rd55];
	sub.f32 	%f208, %f207, %f219;
	add.s32 	%r64, %r2, %r1;
	mul.wide.s32 	%rd56, %r64, 4;
	add.s64 	%rd57, %rd2, %rd56;
	ld.global.f32 	%f209, [%rd57];
	div.rn.f32 	%f210, %f208, %f209;
	cvta.to.global.u64 	%rd58, %rd17;
	add.s64 	%rd59, %rd58, %rd54;
	st.global.f32 	[%rd59], %f210;
$L__BB0_32:
	ret;

}


// ===== COMPILED SASS (sm_100) =====

	.target	sm_100

	.elftype	@"ET_EXEC"


//--------------------- .note.nv.tkinfo           --------------------------
	.section	.note.nv.tkinfo,"",@"SHT_NOTE"
	.sectionflags	@"SHF_NOTE_NV_TKINFO"
	.tkinfo
        /*0018*/ 	.word	0x00000002
        /*0030*/ 	.string	""
        /*0030*/ 	.string	"ptxas"
        /*0030*/ 	.string	"Cuda compilation tools, release 13.0, V13.0.88"
        /*0030*/ 	.string	"Build cuda_13.0.r13.0/compiler.36424714_0"
        /*0030*/ 	.string	"-arch sm_100 -m 64 "



//--------------------- .note.nv.cuinfo           --------------------------
	.section	.note.nv.cuinfo,"",@"SHT_NOTE"
	.sectionflags	@"SHF_NOTE_NV_CUINFO"
        /*0018*/ 	.short	0x0002
        /*001a*/ 	.short	0x0064
        /*001c*/ 	.short	0x0082
	.zero		2


//--------------------- .nv.info                  --------------------------
	.section	.nv.info,"",@"SHT_CUDA_INFO"
	.align	4


	//----- nvinfo : EIATTR_REGCOUNT
	.align		4
        /*0000*/ 	.byte	0x04, 0x2f
        /*0002*/ 	.short	(.L_1 - .L_0)
	.align		4
.L_0:
        /*0004*/ 	.word	index@(_Z14jacobiOnDevicePfS_S_S_ii)
        /*0008*/ 	.word	0x00000020


	//----- nvinfo : EIATTR_FRAME_SIZE
	.align		4
.L_1:
        /*000c*/ 	.byte	0x04, 0x11
        /*000e*/ 	.short	(.L_3 - .L_2)
	.align		4
.L_2:
        /*0010*/ 	.word	index@($__internal_0_$__cuda_sm3x_div_rn_noftz_f32_slowpath)
        /*0014*/ 	.word	0x00000000


	//----- nvinfo : EIATTR_FRAME_SIZE
	.align		4
.L_3:
        /*0018*/ 	.byte	0x04, 0x11
        /*001a*/ 	.short	(.L_5 - .L_4)
	.align		4
.L_4:
        /*001c*/ 	.word	index@(_Z14jacobiOnDevicePfS_S_S_ii)
        /*0020*/ 	.word	0x00000000


	//----- nvinfo : EIATTR_MIN_STACK_SIZE
	.align		4
.L_5:
        /*0024*/ 	.byte	0x04, 0x12
        /*0026*/ 	.short	(.L_7 - .L_6)
	.align		4
.L_6:
        /*0028*/ 	.word	index@(_Z14jacobiOnDevicePfS_S_S_ii)
        /*002c*/ 	.word	0x00000000
.L_7:


//--------------------- .nv.compat                --------------------------
	.section	.nv.compat,"",@"SHT_CUDA_COMPAT_INFO"
	.align	4
        /*0000*/ 	.byte	0x02, 0x09, 0x00, 0x00, 0x02, 0x02, 0x01, 0x00, 0x02, 0x05, 0x05, 0x00, 0x03, 0x07, 0x01, 0x01
        /*0010*/ 	.byte	0x02, 0x03, 0x00, 0x00, 0x02, 0x06, 0x01, 0x00, 0x04, 0x0b, 0x08, 0x00, 0x01, 0x00, 0x00, 0x00
        /*0020*/ 	.byte	0x00, 0x00, 0x00, 0x00


//--------------------- .nv.info._Z14jacobiOnDevicePfS_S_S_ii --------------------------
	.section	.nv.info._Z14jacobiOnDevicePfS_S_S_ii,"",@"SHT_CUDA_INFO"
	.sectionflags	@""
	.align	4


	//----- nvinfo : EIATTR_CUDA_API_VERSION
	.align		4
        /*0000*/ 	.byte	0x04, 0x37
        /*0002*/ 	.short	(.L_9 - .L_8)
.L_8:
        /*0004*/ 	.word	0x00000082


	//----- nvinfo : EIATTR_KPARAM_INFO
	.align		4
.L_9:
        /*0008*/ 	.byte	0x04, 0x17
        /*000a*/ 	.short	(.L_11 - .L_10)
.L_10:
        /*000c*/ 	.word	0x00000000
        /*0010*/ 	.short	0x0005
        /*0012*/ 	.short	0x0024
        /*0014*/ 	.byte	0x00, 0xf0, 0x11, 0x00


	//----- nvinfo : EIATTR_KPARAM_INFO
	.align		4
.L_11:
        /*0018*/ 	.byte	0x04, 0x17
        /*001a*/ 	.short	(.L_13 - .L_12)
.L_12:
        /*001c*/ 	.word	0x00000000
        /*0020*/ 	.short	0x0004
        /*0022*/ 	.short	0x0020
        /*0024*/ 	.byte	0x00, 0xf0, 0x11, 0x00


	//----- nvinfo : EIATTR_KPARAM_INFO
	.align		4
.L_13:
        /*0028*/ 	.byte	0x04, 0x17
        /*002a*/ 	.short	(.L_15 - .L_14)
.L_14:
        /*002c*/ 	.word	0x00000000
        /*0030*/ 	.short	0x0003
        /*0032*/ 	.short	0x0018
        /*0034*/ 	.byte	0x00, 0xf5, 0x21, 0x00


	//----- nvinfo : EIATTR_KPARAM_INFO
	.align		4
.L_15:
        /*0038*/ 	.byte	0x04, 0x17
        /*003a*/ 	.short	(.L_17 - .L_16)
.L_16:
        /*003c*/ 	.word	0x00000000
        /*0040*/ 	.short	0x0002
        /*0042*/ 	.short	0x0010
        /*0044*/ 	.byte	0x00, 0xf5, 0x21, 0x00


	//----- nvinfo : EIATTR_KPARAM_INFO
	.align		4
.L_17:
        /*0048*/ 	.byte	0x04, 0x17
        /*004a*/ 	.short	(.L_19 - .L_18)
.L_18:
        /*004c*/ 	.word	0x00000000
        /*0050*/ 	.short	0x0001
        /*0052*/ 	.short	0x0008
        /*0054*/ 	.byte	0x00, 0xf5, 0x21, 0x00


	//----- nvinfo : EIATTR_KPARAM_INFO
	.align		4
.L_19:
        /*0058*/ 	.byte	0x04, 0x17
        /*005a*/ 	.short	(.L_21 - .L_20)
.L_20:
        /*005c*/ 	.word	0x00000000
        /*0060*/ 	.short	0x0000
        /*0062*/ 	.short	0x0000
        /*0064*/ 	.byte	0x00, 0xf5, 0x21, 0x00


	//----- nvinfo : EIATTR_SPARSE_MMA_MASK
	.align		4
.L_21:
        /*0068*/ 	.byte	0x03, 0x50
        /*006a*/ 	.short	0x0000


	//----- nvinfo : EIATTR_MAXREG_COUNT
	.align		4
        /*006c*/ 	.byte	0x03, 0x1b
        /*006e*/ 	.short	0x00ff


	//----- nvinfo : EIATTR_MERCURY_ISA_VERSION
	.align		4
        /*0070*/ 	.byte	0x03, 0x5f
        /*0072*/ 	.short	0x0101


	//----- nvinfo : EIATTR_VRC_CTA_INIT_COUNT
	.align		4
        /*0074*/ 	.byte	0x02, 0x4a
	.zero		1
	.zero		1


	//----- nvinfo : EIATTR_EXIT_INSTR_OFFSETS
	.align		4
        /*0078*/ 	.byte	0x04, 0x1c
        /*007a*/ 	.short	(.L_23 - .L_22)


	//   ....[0]....
.L_22:
        /*007c*/ 	.word	0x00000070


	//   ....[1]....
        /*0080*/ 	.word	0x00001770


	//----- nvinfo : EIATTR_CRS_STACK_SIZE
	.align		4
.L_23:
        /*0084*/ 	.byte	0x04, 0x1e
        /*0086*/ 	.short	(.L_25 - .L_24)
.L_24:
        /*0088*/ 	.word	0x00000000


	//----- nvinfo : EIATTR_CBANK_PARAM_SIZE
	.align		4
.L_25:
        /*008c*/ 	.byte	0x03, 0x19
        /*008e*/ 	.short	0x0028


	//----- nvinfo : EIATTR_PARAM_CBANK
	.align		4
        /*0090*/ 	.byte	0x04, 0x0a
        /*0092*/ 	.short	(.L_27 - .L_26)
	.align		4
.L_26:
        /*0094*/ 	.word	index@(.nv.constant0._Z14jacobiOnDevicePfS_S_S_ii)
        /*0098*/ 	.short	0x0380
        /*009a*/ 	.short	0x0028


	//----- nvinfo : EIATTR_SW_WAR
	.align		4
.L_27:
        /*009c*/ 	.byte	0x04, 0x36
        /*009e*/ 	.short	(.L_29 - .L_28)
.L_28:
        /*00a0*/ 	.word	0x00000008
.L_29:


//--------------------- .nv.callgraph             --------------------------
	.section	.nv.callgraph,"",@"SHT_CUDA_CALLGRAPH"
	.align	4
	.sectionentsize	8
	.align		4
        /*0000*/ 	.word	0x00000000
	.align		4
        /*0004*/ 	.word	0xffffffff
	.align		4
        /*0008*/ 	.word	0x00000000
	.align		4
        /*000c*/ 	.word	0xfffffffe
	.align		4
        /*0010*/ 	.word	0x00000000
	.align		4
        /*0014*/ 	.word	0xfffffffd
	.align		4
        /*0018*/ 	.word	0x00000000
	.align		4
        /*001c*/ 	.word	0xfffffffc


//--------------------- .text._Z14jacobiOnDevicePfS_S_S_ii --------------------------
	.section	.text._Z14jacobiOnDevicePfS_S_S_ii,"ax",@progbits
	.align	128
        .global         _Z14jacobiOnDevicePfS_S_S_ii
        .type           _Z14jacobiOnDevicePfS_S_S_ii,@function
        .size           _Z14jacobiOnDevicePfS_S_S_ii,(.L_x_35 - _Z14jacobiOnDevicePfS_S_S_ii)
        .other          _Z14jacobiOnDevicePfS_S_S_ii,@"STO_CUDA_ENTRY STV_DEFAULT"
_Z14jacobiOnDevicePfS_S_S_ii:
.text._Z14jacobiOnDevicePfS_S_S_ii:
[----:B------:R-:W-:Y:S01]  /*0000*/  LDC R1, c[0x0][0x37c] ;  /* 0x0000df00ff017b82 */ /* 0x000fe20000000800 */
[----:B------:R-:W0:Y:S07]  /*0010*/  S2R R3, SR_TID.X ;  /* 0x0000000000037919 */ /* 0x000e2e0000002100 */
[----:B------:R-:W0:Y:S01]  /*0020*/  S2UR UR4, SR_CTAID.X ;  /* 0x00000000000479c3 */ /* 0x000e220000002500 */
[----:B------:R-:W1:Y:S07]  /*0030*/  LDCU UR5, c[0x0][0x3a0] ;  /* 0x00007400ff0577ac */ /* 0x000e6e0008000800 */
[----:B------:R-:W0:Y:S02]  /*0040*/  LDC R8, c[0x0][0x360] ;  /* 0x0000d800ff087b82 */ /* 0x000e240000000800 */
[----:B0-----:R-:W-:-:S05]  /*0050*/  IMAD R8, R8, UR4, R3 ;  /* 0x0000000408087c24 */ /* 0x001fca000f8e0203 */
[----:B-1----:R-:W-:-:S13]  /*0060*/  ISETP.GE.AND P0, PT, R8, UR5, PT ;  /* 0x0000000508007c0c */ /* 0x002fda000bf06270 */
[----:B------:R-:W-:Y:S05]  /*0070*/  @P0 EXIT ;  /* 0x000000000000094d */ /* 0x000fea0003800000 */
[----:B------:R-:W0:Y:S01]  /*0080*/  LDCU UR8, c[0x0][0x3a4] ;  /* 0x00007480ff0877ac */ /* 0x000e220008000800 */
[----:B------:R-:W-:Y:S01]  /*0090*/  BSSY.RECONVERGENT B0, `(.L_x_0) ;  /* 0x00000a7000007945 */ /* 0x000fe20003800200 */
[----:B------:R-:W-:Y:S01]  /*00a0*/  CS2R R12, SRZ ;  /* 0x00000000000c7805 */ /* 0x000fe2000001ff00 */
[----:B------:R-:W1:Y:S01]  /*00b0*/  LDCU.64 UR6, c[0x0][0x358] ;  /* 0x00006b00ff0677ac */ /* 0x000e620008000a00 */
[C---:B0-----:R-:W-:Y:S01]  /*00c0*/  VIMNMX R0, PT, PT, R8.reuse, UR8, PT ;  /* 0x0000000808007c48 */ /* 0x041fe2000bfe0100 */
[----:B------:R-:W-:-:S03]  /*00d0*/  IMAD R9, R8, UR8, RZ ;  /* 0x0000000808097c24 */ /* 0x000fc6000f8e02ff */
[----:B------:R-:W-:-:S13]  /*00e0*/  ISETP.GE.AND P0, PT, R0, 0x1, PT ;  /* 0x000000010000780c */ /* 0x000fda0003f06270 */
[----:B-1----:R-:W-:Y:S05]  /*00f0*/  @!P0 BRA `(.L_x_1) ;  /* 0x0000000800808947 */ /* 0x002fea0003800000 */
[C---:B------:R-:W-:Y:S01]  /*0100*/  ISETP.GE.U32.AND P1, PT, R0.reuse, 0x10, PT ;  /* 0x000000100000780c */ /* 0x040fe20003f26070 */
[----:B------:R-:W-:Y:S01]  /*0110*/  BSSY.RECONVERGENT B1, `(.L_x_2) ;  /* 0x0000049000017945 */ /* 0x000fe20003800200 */
[----:B------:R-:W-:Y:S01]  /*0120*/  LOP3.LUT R23, R0, 0xf, RZ, 0xc0, !PT ;  /* 0x0000000f00177812 */ /* 0x000fe200078ec0ff */
[----:B------:R-:W-:Y:S02]  /*0130*/  HFMA2 R13, -RZ, RZ, 0, 0 ;  /* 0x00000000ff0d7431 */ /* 0x000fe400000001ff */
[----:B------:R-:W-:Y:S01]  /*0140*/  IMAD.MOV.U32 R10, RZ, RZ, RZ ;  /* 0x000000ffff0a7224 */ /* 0x000fe200078e00ff */
[----:B------:R-:W-:-:S07]  /*0150*/  ISETP.NE.AND P0, PT, R23, RZ, PT ;  /* 0x000000ff1700720c */ /* 0x000fce0003f05270 */
[----:B------:R-:W-:Y:S06]  /*0160*/  @!P1 BRA `(.L_x_3) ;  /* 0x00000004000c9947 */ /* 0x000fec0003800000 */
[----:B------:R-:W0:Y:S01]  /*0170*/  LDC.64 R2, c[0x0][0x388] ;  /* 0x0000e200ff027b82 */ /* 0x000e220000000a00 */
[----:B------:R-:W1:Y:S01]  /*0180*/  LDCU.64 UR4, c[0x0][0x390] ;  /* 0x00007200ff0477ac */ /* 0x000e620008000a00 */
[----:B------:R-:W-:Y:S01]  /*0190*/  LOP3.LUT R10, R0, 0x7ffffff0, RZ, 0xc0, !PT ;  /* 0x7ffffff0000a7812 */ /* 0x000fe200078ec0ff */
[----:B------:R-:W-:Y:S01]  /*01a0*/  IMAD.MOV.U32 R13, RZ, RZ, RZ ;  /* 0x000000ffff0d7224 */ /* 0x000fe200078e00ff */
[----:B------:R-:W-:-:S03]  /*01b0*/  MOV R11, R9 ;  /* 0x00000009000b7202 */ /* 0x000fc60000000f00 */
[----:B------:R-:W-:Y:S01]  /*01c0*/  IMAD.MOV R12, RZ, RZ, -R10 ;  /* 0x000000ffff0c7224 */ /* 0x000fe200078e0a0a */
[----:B-1----:R-:W-:-:S04]  /*01d0*/  UIADD3 UR4, UP0, UPT, UR4, 0x20, URZ ;  /* 0x0000002004047890 */ /* 0x002fc8000ff1e0ff */
[----:B------:R-:W-:Y:S01]  /*01e0*/  UIADD3.X UR5, UPT, UPT, URZ, UR5, URZ, UP0, !UPT ;  /* 0x00000005ff057290 */ /* 0x000fe200087fe4ff */
[----:B0-----:R-:W-:Y:S02]  /*01f0*/  IADD3 R2, P1, PT, R2, 0x20, RZ ;  /* 0x0000002002027810 */ /* 0x001fe40007f3e0ff */
[----:B------:R-:W-:Y:S02]  /*0200*/  MOV R4, UR4 ;  /* 0x0000000400047c02 */ /* 0x000fe40008000f00 */
[----:B------:R-:W-:Y:S01]  /*0210*/  IADD3.X R3, PT, PT, RZ, R3, RZ, P1, !PT ;  /* 0x00000003ff037210 */ /* 0x000fe20000ffe4ff */
[----:B------:R-:W-:-:S08]  /*0220*/  IMAD.U32 R5, RZ, RZ, UR5 ;  /* 0x00000005ff057e24 */ /* 0x000fd0000f8e00ff */
.L_x_4:
[----:B------:R-:W-:Y:S01]  /*0230*/  IMAD.WIDE R6, R11, 0x4, R2 ;  /* 0x000000040b067825 */ /* 0x000fe200078e0202 */
[----:B------:R-:W2:Y:S04]  /*0240*/  LDG.E R17, desc[UR6][R4.64+-0x20] ;  /* 0xffffe00604117981 */ /* 0x000ea8000c1e1900 */
[----:B------:R-:W2:Y:S04]  /*0250*/  LDG.E R16, desc[UR6][R6.64+-0x20] ;  /* 0xffffe00606107981 */ /* 0x000ea8000c1e1900 */
[----:B------:R-:W3:Y:S04]  /*0260*/  LDG.E R18, desc[UR6][R4.64+-0x1c] ;  /* 0xffffe40604127981 */ /* 0x000ee8000c1e1900 */
[----:B------:R-:W3:Y:S04]  /*0270*/  LDG.E R27, desc[UR6][R6.64+-0x1c] ;  /* 0xffffe406061b7981 */ /* 0x000ee8000c1e1900 */
[----:B------:R-:W4:Y:S04]  /*0280*/  LDG.E R14, desc[UR6][R4.64+-0x18] ;  /* 0xffffe806040e7981 */ /* 0x000f28000c1e1900 */
[----:B------:R-:W4:Y:S04]  /*0290*/  LDG.E R15, desc[UR6][R6.64+-0x18] ;  /* 0xffffe806060f7981 */ /* 0x000f28000c1e1900 */
[----:B------:R-:W5:Y:S04]  /*02a0*/  LDG.E R19, desc[UR6][R4.64+-0x14] ;  /* 0xffffec0604137981 */ /* 0x000f68000c1e1900 */
[----:B------:R-:W5:Y:S04]  /*02b0*/  LDG.E R20, desc[UR6][R6.64+-0x14] ;  /* 0xffffec0606147981 */ /* 0x000f68000c1e1900 */
[----:B------:R-:W5:Y:S04]  /*02c0*/  LDG.E R21, desc[UR6][R4.64+-0x10] ;  /* 0xfffff00604157981 */ /* 0x000f68000c1e1900 */
[----:B------:R-:W5:Y:S04]  /*02d0*/  LDG.E R22, desc[UR6][R6.64+-0x10] ;  /* 0xfffff00606167981 */ /* 0x000f68000c1e1900 */
[----:B------:R-:W5:Y:S04]  /*02e0*/  LDG.E R24, desc[UR6][R4.64+-0xc] ;  /* 0xfffff40604187981 */ /* 0x000f68000c1e1900 */
[----:B------:R-:W5:Y:S04]  /*02f0*/  LDG.E R25, desc[UR6][R6.64+-0xc] ;  /* 0xfffff40606197981 */ /* 0x000f68000c1e1900 */
[----:B------:R-:W5:Y:S01]  /*0300*/  LDG.E R26, desc[UR6][R6.64+0x1c] ;  /* 0x00001c06061a7981 */ /* 0x000f62000c1e1900 */
[----:B--2---:R-:W-:-:S03]  /*0310*/  FFMA R16, R16, R17, R13 ;  /* 0x0000001110107223 */ /* 0x004fc6000000000d */
[----:B------:R-:W2:Y:S04]  /*0320*/  LDG.E R17, desc[UR6][R4.64+-0x8] ;  /* 0xfffff80604117981 */ /* 0x000ea8000c1e1900 */
[----:B------:R-:W2:Y:S01]  /*0330*/  LDG.E R13, desc[UR6][R4.64+-0x4] ;  /* 0xfffffc06040d7981 */ /* 0x000ea2000c1e1900 */
[----:B---3--:R-:W-:-:S03]  /*0340*/  FFMA R16, R27, R18, R16 ;  /* 0x000000121b107223 */ /* 0x008fc60000000010 */
[----:B------:R-:W2:Y:S01]  /*0350*/  LDG.E R18, desc[UR6][R6.64+-0x8] ;  /* 0xfffff80606127981 */ /* 0x000ea2000c1e1900 */
[----:B----4-:R-:W-:-:S03]  /*0360*/  FFMA R27, R15, R14, R16 ;  /* 0x0000000e0f1b7223 */ /* 0x010fc60000000010 */
[----:B------:R-:W3:Y:S04]  /*0370*/  LDG.E R14, desc[UR6][R6.64+-0x4] ;  /* 0xfffffc06060e7981 */ /* 0x000ee8000c1e1900 */
[----:B------:R-:W4:Y:S04]  /*0380*/  LDG.E R15, desc[UR6][R4.64] ;  /* 0x00000006040f7981 */ /* 0x000f28000c1e1900 */
[----:B------:R-:W4:Y:S01]  /*0390*/  LDG.E R16, desc[UR6][R6.64] ;  /* 0x0000000606107981 */ /* 0x000f22000c1e1900 */
[----:B-----5:R-:W-:-:S03]  /*03a0*/  FFMA R19, R20, R19, R27 ;  /* 0x0000001314137223 */ /* 0x020fc6000000001b */
[----:B------:R-:W5:Y:S01]  /*03b0*/  LDG.E R20, desc[UR6][R6.64+0x4] ;  /* 0x0000040606147981 */ /* 0x000f62000c1e1900 */
[----:B------:R-:W-:-:S03]  /*03c0*/  FFMA R22, R22, R21, R19 ;  /* 0x0000001516167223 */ /* 0x000fc60000000013 */
[----:B------:R-:W5:Y:S04]  /*03d0*/  LDG.E R19, desc[UR6][R4.64+0x4] ;  /* 0x0000040604137981 */ /* 0x000f68000c1e1900 */
[----:B------:R-:W5:Y:S01]  /*03e0*/  LDG.E R21, desc[UR6][R6.64+0x8] ;  /* 0x0000080606157981 */ /* 0x000f62000c1e1900 */
[----:B------:R-:W-:-:S03]  /*03f0*/  FFMA R25, R25, R24, R22 ;  /* 0x0000001819197223 */ /* 0x000fc60000000016 */
[----:B------:R-:W5:Y:S04]  /*0400*/  LDG.E R22, desc[UR6][R4.64+0x8] ;  /* 0x0000080604167981 */ /* 0x000f68000c1e1900 */
[----:B------:R-:W5:Y:S04]  /*0410*/  LDG.E R24, desc[UR6][R6.64+0x14] ;  /* 0x0000140606187981 */ /* 0x000f68000c1e1900 */
[----:B------:R-:W5:Y:S01]  /*0420*/  LDG.E R27, desc[UR6][R4.64+0x1c] ;  /* 0x00001c06041b7981 */ /* 0x000f62000c1e1900 */
[----:B--2---:R-:W-:-:S03]  /*0430*/  FFMA R25, R18, R17, R25 ;  /* 0x0000001112197223 */ /* 0x004fc60000000019 */
[----:B------:R-:W2:Y:S04]  /*0440*/  LDG.E R18, desc[UR6][R4.64+0xc] ;  /* 0x00000c0604127981 */ /* 0x000ea8000c1e1900 */
[----:B------:R-:W2:Y:S01]  /*0450*/  LDG.E R17, desc[UR6][R6.64+0xc] ;  /* 0x00000c0606117981 */ /* 0x000ea2000c1e1900 */
[----:B---3--:R-:W-:-:S03]  /*0460*/  FFMA R25, R14, R13, R25 ;  /* 0x0000000d0e197223 */ /* 0x008fc60000000019 */
[----:B------:R-:W3:Y:S04]  /*0470*/  LDG.E R13, desc[UR6][R4.64+0x10] ;  /* 0x00001006040d7981 */ /* 0x000ee8000c1e1900 */
[----:B------:R-:W3:Y:S01]  /*0480*/  LDG.E R14, desc[UR6][R6.64+0x10] ;  /* 0x00001006060e7981 */ /* 0x000ee2000c1e1900 */
[----:B----4-:R-:W-:-:S03]  /*0490*/  FFMA R29, R16, R15, R25 ;  /* 0x0000000f101d7223 */ /* 0x010fc60000000019 */
[----:B------:R-:W4:Y:S04]  /*04a0*/  LDG.E R25, desc[UR6][R4.64+0x14] ;  /* 0x0000140604197981 */ /* 0x000f28000c1e1900 */
[----:B------:R0:W4:Y:S04]  /*04b0*/  LDG.E R15, desc[UR6][R4.64+0x18] ;  /* 0x00001806040f7981 */ /* 0x000128000c1e1900 */
[----:B------:R-:W4:Y:S01]  /*04c0*/  LDG.E R16, desc[UR6][R6.64+0x18] ;  /* 0x0000180606107981 */ /* 0x000f22000c1e1900 */
[----:B-----5:R-:W-:Y:S01]  /*04d0*/  FFMA R20, R20, R19, R29 ;  /* 0x0000001314147223 */ /* 0x020fe2000000001d */
[----:B------:R-:W-:-:S03]  /*04e0*/  IADD3 R12, PT, PT, R12, 0x10, RZ ;  /* 0x000000100c0c7810 */ /* 0x000fc60007ffe0ff */
[----:B------:R-:W-:Y:S01]  /*04f0*/  FFMA R20, R21, R22, R20 ;  /* 0x0000001615147223 */ /* 0x000fe20000000014 */
[----:B------:R-:W-:Y:S02]  /*0500*/  ISETP.NE.AND P1, PT, R12, RZ, PT ;  /* 0x000000ff0c00720c */ /* 0x000fe40003f25270 */
[----:B0-----:R-:W-:Y:S02]  /*0510*/  IADD3 R4, P2, PT, R4, 0x40, RZ ;  /* 0x0000004004047810 */ /* 0x001fe40007f5e0ff */
[----:B------:R-:W-:-:S03]  /*0520*/  IADD3 R11, PT, PT, R11, 0x10, RZ ;  /* 0x000000100b0b7810 */ /* 0x000fc60007ffe0ff */
[----:B------:R-:W-:Y:S02]  /*0530*/  IMAD.X R5, RZ, RZ, R5, P2 ;  /* 0x000000ffff057224 */ /* 0x000fe400010e0605 */
[----:B--2---:R-:W-:-:S04]  /*0540*/  FFMA R17, R17, R18, R20 ;  /* 0x0000001211117223 */ /* 0x004fc80000000014 */
[----:B---3--:R-:W-:-:S04]  /*0550*/  FFMA R13, R14, R13, R17 ;  /* 0x0000000d0e0d7223 */ /* 0x008fc80000000011 */
[----:B----4-:R-:W-:-:S04]  /*0560*/  FFMA R13, R24, R25, R13 ;  /* 0x00000019180d7223 */ /* 0x010fc8000000000d */
[----:B------:R-:W-:-:S04]  /*0570*/  FFMA R13, R16, R15, R13 ;  /* 0x0000000f100d7223 */ /* 0x000fc8000000000d */
[----:B------:R-:W-:Y:S01]  /*0580*/  FFMA R13, R26, R27, R13 ;  /* 0x0000001b1a0d7223 */ /* 0x000fe2000000000d */
[----:B------:R-:W-:Y:S06]  /*0590*/  @P1 BRA `(.L_x_4) ;  /* 0xfffffffc00241947 */ /* 0x000fec000383ffff */
.L_x_3:
[----:B------:R-:W-:Y:S05]  /*05a0*/  BSYNC.RECONVERGENT B1 ;  /* 0x0000000000017941 */ /* 0x000fea0003800200 */
.L_x_2:
[----:B------:R-:W-:Y:S01]  /*05b0*/  IMAD.MOV.U32 R12, RZ, RZ, R0 ;  /* 0x000000ffff0c7224 */ /* 0x000fe200078e0000 */
[----:B------:R-:W-:Y:S06]  /*05c0*/  @!P0 BRA `(.L_x_1) ;  /* 0x00000004004c8947 */ /* 0x000fec0003800000 */
[----:B------:R-:W-:Y:S01]  /*05d0*/  ISETP.GE.U32.AND P0, PT, R23, 0x8, PT ;  /* 0x000000081700780c */ /* 0x000fe20003f06070 */
[----:B------:R-:W-:Y:S01]  /*05e0*/  BSSY.RECONVERGENT B1, `(.L_x_5) ;  /* 0x0000022000017945 */ /* 0x000fe20003800200 */
[----:B------:R-:W-:-:S04]  /*05f0*/  LOP3.LUT R21, R0, 0x7, RZ, 0xc0, !PT ;  /* 0x0000000700157812 */ /* 0x000fc800078ec0ff */
[----:B------:R-:W-:-:S07]  /*0600*/  ISETP.NE.AND P1, PT, R21, RZ, PT ;  /* 0x000000ff1500720c */ /* 0x000fce0003f25270 */
[----:B------:R-:W-:Y:S06]  /*0610*/  @!P0 BRA `(.L_x_6) ;  /* 0x0000000000788947 */ /* 0x000fec0003800000 */
[----:B------:R-:W0:Y:S01]  /*0620*/  LDC.64 R4, c[0x0][0x388] ;  /* 0x0000e200ff047b82 */ /* 0x000e220000000a00 */
[----:B------:R-:W-:-:S07]  /*0630*/  IADD3 R7, PT, PT, R9, R10, RZ ;  /* 0x0000000a09077210 */ /* 0x000fce0007ffe0ff */
[----:B------:R-:W1:Y:S01]  /*0640*/  LDC.64 R2, c[0x0][0x390] ;  /* 0x0000e400ff027b82 */ /* 0x000e620000000a00 */
[----:B0-----:R-:W-:-:S05]  /*0650*/  IMAD.WIDE R4, R7, 0x4, R4 ;  /* 0x0000000407047825 */ /* 0x001fca00078e0204 */
[----:B------:R-:W2:Y:S01]  /*0660*/  LDG.E R18, desc[UR6][R4.64] ;  /* 0x0000000604127981 */ /* 0x000ea2000c1e1900 */
[----:B-1----:R-:W-:-:S03]  /*0670*/  IMAD.WIDE.U32 R2, R10, 0x4, R2 ;  /* 0x000000040a027825 */ /* 0x002fc600078e0002 */
[----:B------:R-:W3:Y:S04]  /*0680*/  LDG.E R20, desc[UR6][R4.64+0x4] ;  /* 0x0000040604147981 */ /* 0x000ee8000c1e1900 */
[----:B------:R-:W2:Y:S04]  /*0690*/  LDG.E R17, desc[UR6][R2.64] ;  /* 0x0000000602117981 */ /* 0x000ea8000c1e1900 */
        /* <DEDUP_REMOVED lines=12> */
[----:B------:R-:W5:Y:S01]  /*0760*/  LDG.E R26, desc[UR6][R2.64+0x1c] ;  /* 0x00001c06021a7981 */ /* 0x000f62000c1e1900 */
[----:B------:R-:W-:-:S02]  /*0770*/  VIADD R10, R10, 0x8 ;  /* 0x000000080a0a7836 */ /* 0x000fc40000000000 */
[----:B--2---:R-:W-:-:S04]  /*0780*/  FFMA R17, R18, R17, R13 ;  /* 0x0000001112117223 */ /* 0x004fc8000000000d */
[----:B---3--:R-:W-:-:S04]  /*0790*/  FFMA R17, R20, R19, R17 ;  /* 0x0000001314117223 */ /* 0x008fc80000000011 */
[----:B----4-:R-:W-:-:S04]  /*07a0*/  FFMA R17, R22, R23, R17 ;  /* 0x0000001716117223 */ /* 0x010fc80000000011 */
[----:B-----5:R-:W-:-:S04]  /*07b0*/  FFMA R24, R24, R25, R17 ;  /* 0x0000001918187223 */ /* 0x020fc80000000011 */
[----:B------:R-:W-:-:S04]  /*07c0*/  FFMA R16, R15, R16, R24 ;  /* 0x000000100f107223 */ /* 0x000fc80000000018 */
[----:B------:R-:W-:-:S04]  /*07d0*/  FFMA R11, R11, R12, R16 ;  /* 0x0000000c0b0b7223 */ /* 0x000fc80000000010 */
[----:B------:R-:W-:-:S04]  /*07e0*/  FFMA R7, R6, R7, R11 ;  /* 0x0000000706077223 */ /* 0x000fc8000000000b */
[----:B------:R-:W-:-:S07]  /*07f0*/  FFMA R13, R14, R26, R7 ;  /* 0x0000001a0e0d7223 */ /* 0x000fce0000000007 */
.L_x_6:
[----:B------:R-:W-:Y:S05]  /*0800*/  BSYNC.RECONVERGENT B1 ;  /* 0x0000000000017941 */ /* 0x000fea0003800200 */
.L_x_5:
[----:B------:R-:W-:Y:S01]  /*0810*/  MOV R12, R0 ;  /* 0x00000000000c7202 */ /* 0x000fe20000000f00 */
[----:B------:R-:W-:Y:S06]  /*0820*/  @!P1 BRA `(.L_x_1) ;  /* 0x0000000000b49947 */ /* 0x000fec0003800000 */
[----:B------:R-:W-:-:S13]  /*0830*/  ISETP.GE.U32.AND P0, PT, R21, 0x4, PT ;  /* 0x000000041500780c */ /* 0x000fda0003f06070 */
[----:B------:R-:W0:Y:S01]  /*0840*/  @P0 LDC.64 R2, c[0x0][0x388] ;  /* 0x0000e200ff020b82 */ /* 0x000e220000000a00 */
[----:B------:R-:W-:-:S07]  /*0850*/  @P0 IMAD.IADD R7, R9, 0x1, R10 ;  /* 0x0000000109070824 */ /* 0x000fce00078e020a */
[----:B------:R-:W1:Y:S01]  /*0860*/  @P0 LDC.64 R4, c[0x0][0x390] ;  /* 0x0000e400ff040b82 */ /* 0x000e620000000a00 */
[----:B0-----:R-:W-:-:S05]  /*0870*/  @P0 IMAD.WIDE R2, R7, 0x4, R2 ;  /* 0x0000000407020825 */ /* 0x001fca00078e0202 */
[----:B------:R-:W2:Y:S01]  /*0880*/  @P0 LDG.E R6, desc[UR6][R2.64] ;  /* 0x0000000602060981 */ /* 0x000ea2000c1e1900 */
[----:B-1----:R-:W-:-:S03]  /*0890*/  @P0 IMAD.WIDE.U32 R4, R10, 0x4, R4 ;  /* 0x000000040a040825 */ /* 0x002fc600078e0004 */
[----:B------:R-:W3:Y:S04]  /*08a0*/  @P0 LDG.E R12, desc[UR6][R2.64+0x4] ;  /* 0x00000406020c0981 */ /* 0x000ee8000c1e1900 */
[----:B------:R-:W2:Y:S04]  /*08b0*/  @P0 LDG.E R7, desc[UR6][R4.64] ;  /* 0x0000000604070981 */ /* 0x000ea8000c1e1900 */
[----:B------:R-:W3:Y:S04]  /*08c0*/  @P0 LDG.E R11, desc[UR6][R4.64+0x4] ;  /* 0x00000406040b0981 */ /* 0x000ee8000c1e1900 */
[----:B------:R-:W4:Y:S04]  /*08d0*/  @P0 LDG.E R14, desc[UR6][R2.64+0x8] ;  /* 0x00000806020e0981 */ /* 0x000f28000c1e1900 */
[----:B------:R-:W4:Y:S04]  /*08e0*/  @P0 LDG.E R15, desc[UR6][R4.64+0x8] ;  /* 0x00000806040f0981 */ /* 0x000f28000c1e1900 */
[----:B------:R-:W5:Y:S04]  /*08f0*/  @P0 LDG.E R16, desc[UR6][R2.64+0xc] ;  /* 0x00000c0602100981 */ /* 0x000f68000c1e1900 */
[----:B------:R-:W5:Y:S01]  /*0900*/  @P0 LDG.E R17, desc[UR6][R4.64+0xc] ;  /* 0x00000c0604110981 */ /* 0x000f62000c1e1900 */
[----:B------:R-:W-:-:S02]  /*0910*/  @P0 VIADD R10, R10, 0x4 ;  /* 0x000000040a0a0836 */ /* 0x000fc40000000000 */
[----:B--2---:R-:W-:Y:S01]  /*0920*/  @P0 FFMA R7, R6, R7, R13 ;  /* 0x0000000706070223 */ /* 0x004fe2000000000d */
[----:B------:R-:W-:-:S04]  /*0930*/  LOP3.LUT R6, R0, 0x3, RZ, 0xc0, !PT ;  /* 0x0000000300067812 */ /* 0x000fc800078ec0ff */
[----:B------:R-:W-:Y:S01]  /*0940*/  ISETP.NE.AND P1, PT, R6, RZ, PT ;  /* 0x000000ff0600720c */ /* 0x000fe20003f25270 */
[----:B---3--:R-:W-:Y:S01]  /*0950*/  @P0 FFMA R7, R12, R11, R7 ;  /* 0x0000000b0c070223 */ /* 0x008fe20000000007 */
[----:B------:R-:W-:-:S03]  /*0960*/  MOV R12, R0 ;  /* 0x00000000000c7202 */ /* 0x000fc60000000f00 */
[----:B----4-:R-:W-:-:S04]  /*0970*/  @P0 FFMA R7, R14, R15, R7 ;  /* 0x0000000f0e070223 */ /* 0x010fc80000000007 */
[----:B-----5:R-:W-:-:S04]  /*0980*/  @P0 FFMA R13, R16, R17, R7 ;  /* 0x00000011100d0223 */ /* 0x020fc80000000007 */
[----:B------:R-:W-:Y:S05]  /*0990*/  @!P1 BRA `(.L_x_1) ;  /* 0x0000000000589947 */ /* 0x000fea0003800000 */
[----:B------:R-:W0:Y:S01]  /*09a0*/  LDC.64 R4, c[0x0][0x390] ;  /* 0x0000e400ff047b82 */ /* 0x000e220000000a00 */
[----:B------:R-:W-:Y:S01]  /*09b0*/  BSSY.RECONVERGENT B1, `(.L_x_7) ;  /* 0x0000013000017945 */ /* 0x000fe20003800200 */
[----:B------:R-:W-:Y:S01]  /*09c0*/  IADD3 R12, PT, PT, -R6, RZ, RZ ;  /* 0x000000ff060c7210 */ /* 0x000fe20007ffe1ff */
[----:B------:R-:W-:-:S05]  /*09d0*/  IMAD.IADD R11, R9, 0x1, R10 ;  /* 0x00000001090b7824 */ /* 0x000fca00078e020a */
[----:B------:R-:W1:Y:S01]  /*09e0*/  LDC.64 R2, c[0x0][0x388] ;  /* 0x0000e200ff027b82 */ /* 0x000e620000000a00 */
[----:B0-----:R-:W-:-:S04]  /*09f0*/  IMAD.WIDE.U32 R4, R10, 0x4, R4 ;  /* 0x000000040a047825 */ /* 0x001fc800078e0004 */
[----:B------:R-:W-:Y:S01]  /*0a00*/  IMAD.MOV.U32 R15, RZ, RZ, R5 ;  /* 0x000000ffff0f7224 */ /* 0x000fe200078e0005 */
[----:B------:R-:W-:-:S07]  /*0a10*/  MOV R14, R4 ;  /* 0x00000004000e7202 */ /* 0x000fce0000000f00 */
.L_x_8:
[----:B-1----:R-:W-:Y:S01]  /*0a20*/  IMAD.WIDE R4, R11, 0x4, R2 ;  /* 0x000000040b047825 */ /* 0x002fe200078e0202 */
[----:B------:R-:W-:-:S03]  /*0a30*/  MOV R6, R14 ;  /* 0x0000000e00067202 */ /* 0x000fc60000000f00 */
[----:B------:R-:W-:Y:S02]  /*0a40*/  IMAD.MOV.U32 R7, RZ, RZ, R15 ;  /* 0x000000ffff077224 */ /* 0x000fe400078e000f */
[----:B------:R-:W2:Y:S04]  /*0a50*/  LDG.E R4, desc[UR6][R4.64] ;  /* 0x0000000604047981 */ /* 0x000ea8000c1e1900 */
[----:B------:R-:W2:Y:S01]  /*0a60*/  LDG.E R6, desc[UR6][R6.64] ;  /* 0x0000000606067981 */ /* 0x000ea2000c1e1900 */
[----:B------:R-:W-:Y:S01]  /*0a70*/  IADD3 R12, PT, PT, R12, 0x1, RZ ;  /* 0x000000010c0c7810 */ /* 0x000fe20007ffe0ff */
[----:B------:R-:W-:Y:S01]  /*0a80*/  VIADD R11, R11, 0x1 ;  /* 0x000000010b0b7836 */ /* 0x000fe20000000000 */
[----:B------:R-:W-:Y:S02]  /*0a90*/  IADD3 R14, P1, PT, R14, 0x4, RZ ;  /* 0x000000040e0e7810 */ /* 0x000fe40007f3e0ff */
[----:B------:R-:W-:-:S02]  /*0aa0*/  ISETP.NE.AND P0, PT, R12, RZ, PT ;  /* 0x000000ff0c00720c */ /* 0x000fc40003f05270 */
[----:B------:R-:W-:Y:S01]  /*0ab0*/  IADD3.X R15, PT, PT, RZ, R15, RZ, P1, !PT ;  /* 0x0000000fff0f7210 */ /* 0x000fe20000ffe4ff */
[----:B--2---:R-:W-:-:S10]  /*0ac0*/  FFMA R13, R4, R6, R13 ;  /* 0x00000006040d7223 */ /* 0x004fd4000000000d */
[----:B------:R-:W-:Y:S05]  /*0ad0*/  @P0 BRA `(.L_x_8) ;  /* 0xfffffffc00d00947 */ /* 0x000fea000383ffff */
[----:B------:R-:W-:Y:S05]  /*0ae0*/  BSYNC.RECONVERGENT B1 ;  /* 0x0000000000017941 */ /* 0x000fea0003800200 */
.L_x_7:
[----:B------:R-:W-:-:S07]  /*0af0*/  IMAD.MOV.U32 R12, RZ, RZ, R0 ;  /* 0x000000ffff0c7224 */ /* 0x000fce00078e0000 */
.L_x_1:
[----:B------:R-:W-:Y:S05]  /*0b00*/  BSYNC.RECONVERGENT B0 ;  /* 0x0000000000007941 */ /* 0x000fea0003800200 */
.L_x_0:
[----:B------:R-:W-:Y:S01]  /*0b10*/  ISETP.GE.AND P0, PT, R12, UR8, PT ;  /* 0x000000080c007c0c */ /* 0x000fe2000bf06270 */
[----:B------:R-:W-:-:S12]  /*0b20*/  BSSY.RECONVERGENT B0, `(.L_x_9) ;  /* 0x00000ac000007945 */ /* 0x000fd80003800200 */
[----:B------:R-:W-:Y:S05]  /*0b30*/  @P0 BRA `(.L_x_10) ;  /* 0x0000000800a80947 */ /* 0x000fea0003800000 */
[----:B------:R-:W-:Y:S01]  /*0b40*/  ISETP.NE.AND P0, PT, R8, R12, PT ;  /* 0x0000000c0800720c */ /* 0x000fe20003f05270 */
[----:B------:R-:W-:-:S12]  /*0b50*/  BSSY.RECONVERGENT B1, `(.L_x_11) ;  /* 0x000000a000017945 */ /* 0x000fd80003800200 */
[----:B------:R-:W-:Y:S05]  /*0b60*/  @!P0 BRA `(.L_x_12) ;  /* 0x0000000000208947 */ /* 0x000fea0003800000 */
[----:B------:R-:W0:Y:S01]  /*0b70*/  LDC.64 R2, c[0x0][0x388] ;  /* 0x0000e200ff027b82 */ /* 0x000e220000000a00 */
[----:B------:R-:W-:-:S07]  /*0b80*/  IADD3 R7, PT, PT, R9, R12, RZ ;  /* 0x0000000c09077210 */ /* 0x000fce0007ffe0ff */
[----:B------:R-:W1:Y:S01]  /*0b90*/  LDC.64 R4, c[0x0][0x390] ;  /* 0x0000e400ff047b82 */ /* 0x000e620000000a00 */
[----:B0-----:R-:W-:-:S06]  /*0ba0*/  IMAD.WIDE R2, R7, 0x4, R2 ;  /* 0x0000000407027825 */ /* 0x001fcc00078e0202 */
[----:B------:R-:W2:Y:S01]  /*0bb0*/  LDG.E R2, desc[UR6][R2.64] ;  /* 0x0000000602027981 */ /* 0x000ea2000c1e1900 */
[----:B-1----:R-:W-:-:S06]  /*0bc0*/  IMAD.WIDE.U32 R4, R12, 0x4, R4 ;  /* 0x000000040c047825 */ /* 0x002fcc00078e0004 */
[----:B------:R-:W2:Y:S02]  /*0bd0*/  LDG.E R4, desc[UR6][R4.64] ;  /* 0x0000000604047981 */ /* 0x000ea4000c1e1900 */
[----:B--2---:R-:W-:-:S07]  /*0be0*/  FFMA R13, R2, R4, R13 ;  /* 0x00000004020d7223 */ /* 0x004fce000000000d */
.L_x_12:
[----:B------:R-:W-:Y:S05]  /*0bf0*/  BSYNC.RECONVERGENT B1 ;  /* 0x0000000000017941 */ /* 0x000fea0003800200 */
.L_x_11:
[----:B------:R-:W-:-:S05]  /*0c00*/  VIADD R12, R12, 0x1 ;  /* 0x000000010c0c7836 */ /* 0x000fca0000000000 */
[----:B------:R-:W-:-:S13]  /*0c10*/  ISETP.GE.AND P0, PT, R12, UR8, PT ;  /* 0x000000080c007c0c */ /* 0x000fda000bf06270 */
[----:B------:R-:W-:Y:S05]  /*0c20*/  @P0 BRA `(.L_x_10) ;  /* 0x00000008006c0947 */ /* 0x000fea0003800000 */
[C---:B------:R-:W-:Y:S01]  /*0c30*/  IADD3 R2, PT, PT, R12.reuse, -UR8, RZ ;  /* 0x800000080c027c10 */ /* 0x040fe2000fffe0ff */
[----:B------:R-:W-:Y:S01]  /*0c40*/  BSSY.RECONVERGENT B1, `(.L_x_13) ;  /* 0x0000048000017945 */ /* 0x000fe20003800200 */
[----:B------:R-:W-:Y:S02]  /*0c50*/  IADD3 R0, PT, PT, -R12, UR8, RZ ;  /* 0x000000080c007c10 */ /* 0x000fe4000fffe1ff */
[----:B------:R-:W-:Y:S02]  /*0c60*/  ISETP.GT.U32.AND P1, PT, R2, -0x10, PT ;  /* 0xfffffff00200780c */ /* 0x000fe40003f24070 */
[----:B------:R-:W-:-:S04]  /*0c70*/  LOP3.LUT R23, R0, 0xf, RZ, 0xc0, !PT ;  /* 0x0000000f00177812 */ /* 0x000fc800078ec0ff */
[----:B------:R-:W-:-:S07]  /*0c80*/  ISETP.NE.AND P0, PT, R23, RZ, PT ;  /* 0x000000ff1700720c */ /* 0x000fce0003f05270 */
[----:B------:R-:W-:Y:S06]  /*0c90*/  @P1 BRA `(.L_x_14) ;  /* 0x0000000400081947 */ /* 0x000fec0003800000 */
[----:B------:R-:W0:Y:S01]  /*0ca0*/  LDC.64 R2, c[0x0][0x390] ;  /* 0x0000e400ff027b82 */ /* 0x000e220000000a00 */
[----:B------:R-:W-:Y:S02]  /*0cb0*/  LOP3.LUT R10, R0, 0xfffffff0, RZ, 0xc0, !PT ;  /* 0xfffffff0000a7812 */ /* 0x000fe400078ec0ff */
[----:B------:R-:W-:Y:S02]  /*0cc0*/  IADD3 R11, PT, PT, R9, R12, RZ ;  /* 0x0000000c090b7210 */ /* 0x000fe40007ffe0ff */
[----:B------:R-:W-:-:S03]  /*0cd0*/  IADD3 R10, PT, PT, -R10, RZ, RZ ;  /* 0x000000ff0a0a7210 */ /* 0x000fc60007ffe1ff */
[----:B------:R-:W1:Y:S01]  /*0ce0*/  LDC.64 R6, c[0x0][0x388] ;  /* 0x0000e200ff067b82 */ /* 0x000e620000000a00 */
[----:B0-----:R-:W-:-:S03]  /*0cf0*/  IMAD.WIDE.U32 R4, R12, 0x4, R2 ;  /* 0x000000040c047825 */ /* 0x001fc600078e0002 */
[----:B------:R-:W-:Y:S02]  /*0d00*/  IADD3 R4, P1, PT, R4, 0x20, RZ ;  /* 0x0000002004047810 */ /* 0x000fe40007f3e0ff */
[----:B-1----:R-:W-:-:S03]  /*0d10*/  IADD3 R2, P2, PT, R6, 0x20, RZ ;  /* 0x0000002006027810 */ /* 0x002fc60007f5e0ff */
[----:B------:R-:W-:Y:S01]  /*0d20*/  IMAD.X R5, RZ, RZ, R5, P1 ;  /* 0x000000ffff057224 */ /* 0x000fe200008e0605 */
[----:B------:R-:W-:-:S09]  /*0d30*/  IADD3.X R3, PT, PT, RZ, R7, RZ, P2, !PT ;  /* 0x00000007ff037210 */ /* 0x000fd200017fe4ff */
.L_x_15:
        /* <DEDUP_REMOVED lines=43> */
[----:B------:R-:W-:-:S03]  /*0ff0*/  VIADD R10, R10, 0x10 ;  /* 0x000000100a0a7836 */ /* 0x000fc60000000000 */
[----:B------:R-:W-:Y:S02]  /*1000*/  FFMA R20, R21, R22, R20 ;  /* 0x0000001615147223 */ /* 0x000fe40000000014 */
[----:B------:R-:W-:Y:S02]  /*1010*/  ISETP.NE.AND P1, PT, R10, RZ, PT ;  /* 0x000000ff0a00720c */ /* 0x000fe40003f25270 */
[----:B0-----:R-:W-:Y:S01]  /*1020*/  IADD3 R4, P2, PT, R4, 0x40, RZ ;  /* 0x0000004004047810 */ /* 0x001fe20007f5e0ff */
[----:B------:R-:W-:Y:S01]  /*1030*/  VIADD R11, R11, 0x10 ;  /* 0x000000100b0b7836 */ /* 0x000fe20000000000 */
[----:B------:R-:W-:Y:S02]  /*1040*/  IADD3 R12, PT, PT, R12, 0x10, RZ ;  /* 0x000000100c0c7810 */ /* 0x000fe40007ffe0ff */
[----:B------:R-:W-:Y:S01]  /*1050*/  IADD3.X R5, PT, PT, RZ, R5, RZ, P2, !PT ;  /* 0x00000005ff057210 */ /* 0x000fe200017fe4ff */
[----:B--2---:R-:W-:-:S04]  /*1060*/  FFMA R17, R17, R18, R20 ;  /* 0x0000001211117223 */ /* 0x004fc80000000014 */
[----:B---3--:R-:W-:-:S04]  /*1070*/  FFMA R13, R14, R13, R17 ;  /* 0x0000000d0e0d7223 */ /* 0x008fc80000000011 */
[----:B----4-:R-:W-:-:S04]  /*1080*/  FFMA R24, R24, R25, R13 ;  /* 0x0000001918187223 */ /* 0x010fc8000000000d */
[----:B------:R-:W-:-:S04]  /*1090*/  FFMA R16, R15, R16, R24 ;  /* 0x000000100f107223 */ /* 0x000fc80000000018 */
[----:B------:R-:W-:Y:S01]  /*10a0*/  FFMA R13, R27, R26, R16 ;  /* 0x0000001a1b0d7223 */ /* 0x000fe20000000010 */
[----:B------:R-:W-:Y:S06]  /*10b0*/  @P1 BRA `(.L_x_15) ;  /* 0xfffffffc00201947 */ /* 0x000fec000383ffff */
.L_x_14:
[----:B------:R-:W-:Y:S05]  /*10c0*/  BSYNC.RECONVERGENT B1 ;  /* 0x0000000000017941 */ /* 0x000fea0003800200 */
.L_x_13:
[----:B------:R-:W-:Y:S05]  /*10d0*/  @!P0 BRA `(.L_x_10) ;  /* 0x0000000400408947 */ /* 0x000fea0003800000 */
        /* <DEDUP_REMOVED lines=26> */
[----:B------:R-:W-:Y:S01]  /*1280*/  IADD3 R12, PT, PT, R12, 0x8, RZ ;  /* 0x000000080c0c7810 */ /* 0x000fe20007ffe0ff */
        /* <DEDUP_REMOVED lines=8> */
.L_x_17:
[----:B------:R-:W-:Y:S05]  /*1310*/  BSYNC.RECONVERGENT B1 ;  /* 0x0000000000017941 */ /* 0x000fea0003800200 */
.L_x_16:
[----:B------:R-:W-:Y:S05]  /*1320*/  @!P1 BRA `(.L_x_10) ;  /* 0x0000000000ac9947 */ /* 0x000fea0003800000 */
[----:B------:R-:W-:Y:S01]  /*1330*/  ISETP.GE.U32.AND P0, PT, R21, 0x4, PT ;  /* 0x000000041500780c */ /* 0x000fe20003f06070 */
[----:B------:R-:W-:Y:S01]  /*1340*/  BSSY.RECONVERGENT B1, `(.L_x_18) ;  /* 0x0000016000017945 */ /* 0x000fe20003800200 */
[----:B------:R-:W-:-:S04]  /*1350*/  LOP3.LUT R0, R0, 0x3, RZ, 0xc0, !PT ;  /* 0x0000000300007812 */ /* 0x000fc800078ec0ff */
[----:B------:R-:W-:-:S07]  /*1360*/  ISETP.NE.AND P1, PT, R0, RZ, PT ;  /* 0x000000ff0000720c */ /* 0x000fce0003f25270 */
[----:B------:R-:W-:Y:S06]  /*1370*/  @!P0 BRA `(.L_x_19) ;  /* 0x0000000000488947 */ /* 0x000fec0003800000 */
[----:B------:R-:W0:Y:S01]  /*1380*/  LDC.64 R2, c[0x0][0x388] ;  /* 0x0000e200ff027b82 */ /* 0x000e220000000a00 */
[----:B------:R-:W-:-:S07]  /*1390*/  IMAD.IADD R7, R9, 0x1, R12 ;  /* 0x0000000109077824 */ /* 0x000fce00078e020c */
        /* <DEDUP_REMOVED lines=10> */
[----:B------:R-:W5:Y:S01]  /*1440*/  LDG.E R16, desc[UR6][R4.64+0xc] ;  /* 0x00000c0604107981 */ /* 0x000f62000c1e1900 */
[----:B------:R-:W-:Y:S01]  /*1450*/  IADD3 R12, PT, PT, R12, 0x4, RZ ;  /* 0x000000040c0c7810 */ /* 0x000fe20007ffe0ff */
[----:B--2---:R-:W-:-:S04]  /*1460*/  FFMA R6, R6, R7, R13 ;  /* 0x0000000706067223 */ /* 0x004fc8000000000d */
[----:B---3--:R-:W-:-:S04]  /*1470*/  FFMA R6, R11, R10, R6 ;  /* 0x0000000a0b067223 */ /* 0x008fc80000000006 */
[----:B----4-:R-:W-:-:S04]  /*1480*/  FFMA R6, R15, R14, R6 ;  /* 0x0000000e0f067223 */ /* 0x010fc80000000006 */
[----:B-----5:R-:W-:-:S07]  /*1490*/  FFMA R13, R17, R16, R6 ;  /* 0x00000010110d7223 */ /* 0x020fce0000000006 */
.L_x_19:
[----:B------:R-:W-:Y:S05]  /*14a0*/  BSYNC.RECONVERGENT B1 ;  /* 0x0000000000017941 */ /* 0x000fea0003800200 */
.L_x_18:
[----:B------:R-:W-:Y:S05]  /*14b0*/  @!P1 BRA `(.L_x_10) ;  /* 0x0000000000489947 */ /* 0x000fea0003800000 */
[----:B------:R-:W0:Y:S01]  /*14c0*/  LDC.64 R4, c[0x0][0x390] ;  /* 0x0000e400ff047b82 */ /* 0x000e220000000a00 */
[----:B------:R-:W-:Y:S02]  /*14d0*/  IADD3 R0, PT, PT, -R0, RZ, RZ ;  /* 0x000000ff00007210 */ /* 0x000fe40007ffe1ff */
[----:B------:R-:W-:-:S05]  /*14e0*/  IADD3 R11, PT, PT, R9, R12, RZ ;  /* 0x0000000c090b7210 */ /* 0x000fca0007ffe0ff */
[----:B------:R-:W1:Y:S01]  /*14f0*/  LDC.64 R2, c[0x0][0x388] ;  /* 0x0000e200ff027b82 */ /* 0x000e620000000a00 */
[----:B0-----:R-:W-:-:S04]  /*1500*/  IMAD.WIDE.U32 R4, R12, 0x4, R4 ;  /* 0x000000040c047825 */ /* 0x001fc800078e0004 */
[----:B------:R-:W-:Y:S01]  /*1510*/  IMAD.MOV.U32 R7, RZ, RZ, R5 ;  /* 0x000000ffff077224 */ /* 0x000fe200078e0005 */
[----:B------:R-:W-:-:S07]  /*1520*/  MOV R10, R4 ;  /* 0x00000004000a7202 */ /* 0x000fce0000000f00 */
.L_x_20:
[----:B-1----:R-:W-:-:S04]  /*1530*/  IMAD.WIDE R4, R11, 0x4, R2 ;  /* 0x000000040b047825 */ /* 0x002fc800078e0202 */
[----:B------:R-:W-:Y:S02]  /*1540*/  IMAD.MOV.U32 R6, RZ, RZ, R10 ;  /* 0x000000ffff067224 */ /* 0x000fe400078e000a */
[----:B------:R-:W2:Y:S04]  /*1550*/  LDG.E R4, desc[UR6][R4.64] ;  /* 0x0000000604047981 */ /* 0x000ea8000c1e1900 */
[----:B------:R0:W2:Y:S01]  /*1560*/  LDG.E R6, desc[UR6][R6.64] ;  /* 0x0000000606067981 */ /* 0x0000a2000c1e1900 */
[----:B------:R-:W-:Y:S02]  /*1570*/  IADD3 R0, PT, PT, R0, 0x1, RZ ;  /* 0x0000000100007810 */ /* 0x000fe40007ffe0ff */
[----:B------:R-:W-:Y:S02]  /*1580*/  IADD3 R10, P1, PT, R10, 0x4, RZ ;  /* 0x000000040a0a7810 */ /* 0x000fe40007f3e0ff */
[----:B------:R-:W-:-:S02]  /*1590*/  ISETP.NE.AND P0, PT, R0, RZ, PT ;  /* 0x000000ff0000720c */ /* 0x000fc40003f05270 */
[----:B------:R-:W-:Y:S01]  /*15a0*/  IADD3 R11, PT, PT, R11, 0x1, RZ ;  /* 0x000000010b0b7810 */ /* 0x000fe20007ffe0ff */
[----:B0-----:R-:W-:Y:S02]  /*15b0*/  IMAD.X R7, RZ, RZ, R7, P1 ;  /* 0x000000ffff077224 */ /* 0x001fe400008e0607 */
[----:B--2---:R-:W-:-:S08]  /*15c0*/  FFMA R13, R4, R6, R13 ;  /* 0x00000006040d7223 */ /* 0x004fd0000000000d */
[----:B------:R-:W-:Y:S05]  /*15d0*/  @P0 BRA `(.L_x_20) ;  /* 0xfffffffc00d40947 */ /* 0x000fea000383ffff */
.L_x_10:
[----:B------:R-:W-:Y:S05]  /*15e0*/  BSYNC.RECONVERGENT B0 ;  /* 0x0000000000007941 */ /* 0x000fea0003800200 */
.L_x_9:
[----:B------:R-:W0:Y:S01]  /*15f0*/  LDC.64 R4, c[0x0][0x388] ;  /* 0x0000e200ff047b82 */ /* 0x000e220000000a00 */
[----:B------:R-:W-:-:S07]  /*1600*/  IADD3 R9, PT, PT, R8, R9, RZ ;  /* 0x0000000908097210 */ /* 0x000fce0007ffe0ff */
[----:B------:R-:W1:Y:S01]  /*1610*/  LDC.64 R2, c[0x0][0x398] ;  /* 0x0000e600ff027b82 */ /* 0x000e620000000a00 */
[----:B0-----:R-:W-:-:S06]  /*1620*/  IMAD.WIDE R4, R9, 0x4, R4 ;  /* 0x0000000409047825 */ /* 0x001fcc00078e0204 */
[----:B------:R-:W2:Y:S01]  /*1630*/  LDG.E R5, desc[UR6][R4.64] ;  /* 0x0000000604057981 */ /* 0x000ea2000c1e1900 */
[----:B-1----:R-:W-:-:S05]  /*1640*/  IMAD.WIDE R2, R8, 0x4, R2 ;  /* 0x0000000408027825 */ /* 0x002fca00078e0202 */
[----:B------:R-:W3:Y:S01]  /*1650*/  LDG.E R0, desc[UR6][R2.64] ;  /* 0x0000000602007981 */ /* 0x000ee2000c1e1900 */
[----:B------:R-:W-:Y:S01]  /*1660*/  BSSY.RECONVERGENT B0, `(.L_x_21) ;  /* 0x000000d000007945 */ /* 0x000fe20003800200 */
[----:B--2---:R-:W0:Y:S01]  /*1670*/  MUFU.RCP R6, R5 ;  /* 0x0000000500067308 */ /* 0x004e220000001000 */
[----:B---3--:R-:W-:-:S07]  /*1680*/  FADD R0, R0, -R13 ;  /* 0x8000000d00007221 */ /* 0x008fce0000000000 */
[----:B------:R-:W1:Y:S01]  /*1690*/  FCHK P0, R0, R5 ;  /* 0x0000000500007302 */ /* 0x000e620000000000 */
[----:B0-----:R-:W-:-:S04]  /*16a0*/  FFMA R7, -R5, R6, 1 ;  /* 0x3f80000005077423 */ /* 0x001fc80000000106 */
[----:B------:R-:W-:-:S04]  /*16b0*/  FFMA R7, R6, R7, R6 ;  /* 0x0000000706077223 */ /* 0x000fc80000000006 */
[----:B------:R-:W-:-:S04]  /*16c0*/  FFMA R6, R0, R7, RZ ;  /* 0x0000000700067223 */ /* 0x000fc800000000ff */
[----:B------:R-:W-:-:S04]  /*16d0*/  FFMA R9, -R5, R6, R0 ;  /* 0x0000000605097223 */ /* 0x000fc80000000100 */
[----:B------:R-:W-:Y:S01]  /*16e0*/  FFMA R7, R7, R9, R6 ;  /* 0x0000000907077223 */ /* 0x000fe20000000006 */
[----:B-1----:R-:W-:Y:S06]  /*16f0*/  @!P0 BRA `(.L_x_22) ;  /* 0x00000000000c8947 */ /* 0x002fec0003800000 */
[----:B------:R-:W-:-:S07]  /*1700*/  MOV R2, 0x1720 ;  /* 0x0000172000027802 */ /* 0x000fce0000000f00 */
[----:B------:R-:W-:Y:S05]  /*1710*/  CALL.REL.NOINC `($__internal_0_$__cuda_sm3x_div_rn_noftz_f32_slowpath) ;  /* 0x0000000000187944 */ /* 0x000fea0003c00000 */
[----:B------:R-:W-:-:S07]  /*1720*/  MOV R7, R0 ;  /* 0x0000000000077202 */ /* 0x000fce0000000f00 */
.L_x_22:
[----:B------:R-:W-:Y:S05]  /*1730*/  BSYNC.RECONVERGENT B0 ;  /* 0x0000000000007941 */ /* 0x000fea0003800200 */
.L_x_21:
[----:B------:R-:W0:Y:S02]  /*1740*/  LDC.64 R2, c[0x0][0x380] ;  /* 0x0000e000ff027b82 */ /* 0x000e240000000a00 */
[----:B0-----:R-:W-:-:S05]  /*1750*/  IMAD.WIDE R8, R8, 0x4, R2 ;  /* 0x0000000408087825 */ /* 0x001fca00078e0202 */
[----:B------:R-:W-:Y:S01]  /*1760*/  STG.E desc[UR6][R8.64], R7 ;  /* 0x0000000708007986 */ /* 0x000fe2000c101906 */
[----:B------:R-:W-:Y:S05]  /*1770*/  EXIT ;  /* 0x000000000000794d */ /* 0x000fea0003800000 */
        .weak           $__internal_0_$__cuda_sm3x_div_rn_noftz_f32_slowpath
        .type           $__internal_0_$__cuda_sm3x_div_rn_noftz_f32_slowpath,@function
        .size           $__internal_0_$__cuda_sm3x_div_rn_noftz_f32_slowpath,(.L_x_35 - $__internal_0_$__cuda_sm3x_div_rn_noftz_f32_slowpath)
$__internal_0_$__cuda_sm3x_div_rn_noftz_f32_slowpath:
[----:B------:R-:W-:Y:S01]  /*1780*/  SHF.R.U32.HI R4, RZ, 0x17, R5 ;  /* 0x00000017ff047819 */ /* 0x000fe20000011605 */
[----:B------:R-:W-:Y:S01]  /*1790*/  BSSY.RECONVERGENT B1, `(.L_x_23) ;  /* 0x0000064000017945 */ /* 0x000fe20003800200 */
[----:B------:R-:W-:Y:S02]  /*17a0*/  SHF.R.U32.HI R3, RZ, 0x17, R0 ;  /* 0x00000017ff037819 */ /* 0x000fe40000011600 */
[----:B------:R-:W-:Y:S02]  /*17b0*/  LOP3.LUT R4, R4, 0xff, RZ, 0xc0, !PT ;  /* 0x000000ff04047812 */ /* 0x000fe400078ec0ff */
[----:B------:R-:W-:Y:S02]  /*17c0*/  LOP3.LUT R10, R3, 0xff, RZ, 0xc0, !PT ;  /* 0x000000ff030a7812 */ /* 0x000fe400078ec0ff */
[----:B------:R-:W-:Y:S01]  /*17d0*/  MOV R6, R0 ;  /* 0x0000000000067202 */ /* 0x000fe20000000f00 */
[----:B------:R-:W-:Y:S01]  /*17e0*/  VIADD R9, R4, 0xffffffff ;  /* 0xffffffff04097836 */ /* 0x000fe20000000000 */
[----:B------:R-:W-:-:S04]  /*17f0*/  IADD3 R11, PT, PT, R10, -0x1, RZ ;  /* 0xffffffff0a0b7810 */ /* 0x000fc80007ffe0ff */
[----:B------:R-:W-:-:S04]  /*1800*/  ISETP.GT.U32.AND P0, PT, R9, 0xfd, PT ;  /* 0x000000fd0900780c */ /* 0x000fc80003f04070 */
[----:B------:R-:W-:-:S13]  /*1810*/  ISETP.GT.U32.OR P0, PT, R11, 0xfd, P0 ;  /* 0x000000fd0b00780c */ /* 0x000fda0000704470 */
[----:B------:R-:W-:Y:S01]  /*1820*/  @!P0 IMAD.MOV.U32 R7, RZ, RZ, RZ ;  /* 0x000000ffff078224 */ /* 0x000fe200078e00ff */
[----:B------:R-:W-:Y:S06]  /*1830*/  @!P0 BRA `(.L_x_24) ;  /* 0x0000000000608947 */ /* 0x000fec0003800000 */
[----:B------:R-:W-:Y:S02]  /*1840*/  FSETP.GTU.FTZ.AND P0, PT, |R0|, +INF , PT ;  /* 0x7f8000000000780b */ /* 0x000fe40003f1c200 */
[----:B------:R-:W-:Y:S02]  /*1850*/  FSETP.GTU.FTZ.AND P1, PT, |R5|, +INF , PT ;  /* 0x7f8000000500780b */ /* 0x000fe40003f3c200 */
[----:B------:R-:W-:Y:S02]  /*1860*/  MOV R3, R5 ;  /* 0x0000000500037202 */ /* 0x000fe40000000f00 */
[----:B------:R-:W-:-:S13]  /*1870*/  PLOP3.LUT P0, PT, P0, P1, PT, 0xf8, 0x8f ;  /* 0x00000000008f781c */ /* 0x000fda0000703f70 */
[----:B------:R-:W-:Y:S05]  /*1880*/  @P0 BRA `(.L_x_25) ;  /* 0x00000004004c0947 */ /* 0x000fea0003800000 */
[----:B------:R-:W-:-:S13]  /*1890*/  LOP3.LUT P0, RZ, R5, 0x7fffffff, R6, 0xc8, !PT ;  /* 0x7fffffff05ff7812 */ /* 0x000fda000780c806 */
[----:B------:R-:W-:Y:S05]  /*18a0*/  @!P0 BRA `(.L_x_26) ;  /* 0x00000004003c8947 */ /* 0x000fea0003800000 */
[C---:B------:R-:W-:Y:S02]  /*18b0*/  FSETP.NEU.FTZ.AND P2, PT, |R0|.reuse, +INF , PT ;  /* 0x7f8000000000780b */ /* 0x040fe40003f5d200 */
[----:B------:R-:W-:Y:S02]  /*18c0*/  FSETP.NEU.FTZ.AND P1, PT, |R3|, +INF , PT ;  /* 0x7f8000000300780b */ /* 0x000fe40003f3d200 */
[----:B------:R-:W-:-:S11]  /*18d0*/  FSETP.NEU.FTZ.AND P0, PT, |R0|, +INF , PT ;  /* 0x7f8000000000780b */ /* 0x000fd60003f1d200 */
[----:B------:R-:W-:Y:S05]  /*18e0*/  @!P1 BRA !P2, `(.L_x_26) ;  /* 0x00000004002c9947 */ /* 0x000fea0005000000 */
[----:B------:R-:W-:-:S04]  /*18f0*/  LOP3.LUT P2, RZ, R6, 0x7fffffff, RZ, 0xc0, !PT ;  /* 0x7fffffff06ff7812 */ /* 0x000fc8000784c0ff */
[----:B------:R-:W-:-:S13]  /*1900*/  PLOP3.LUT P1, PT, P1, P2, PT, 0x2f, 0xf2 ;  /* 0x0000000000f2781c */ /* 0x000fda0000f24577 */
[----:B------:R-:W-:Y:S05]  /*1910*/  @P1 BRA `(.L_x_27) ;  /* 0x0000000400181947 */ /* 0x000fea0003800000 */
[----:B------:R-:W-:-:S04]  /*1920*/  LOP3.LUT P1, RZ, R5, 0x7fffffff, RZ, 0xc0, !PT ;  /* 0x7fffffff05ff7812 */ /* 0x000fc8000782c0ff */
[----:B------:R-:W-:-:S13]  /*1930*/  PLOP3.LUT P0, PT, P0, P1, PT, 0x2f, 0xf2 ;  /* 0x0000000000f2781c */ /* 0x000fda0000702577 */
[----:B------:R-:W-:Y:S05]  /*1940*/  @P0 BRA `(.L_x_28) ;  /* 0x0000000400000947 */ /* 0x000fea0003800000 */
[----:B------:R-:W-:Y:S02]  /*1950*/  ISETP.GE.AND P0, PT, R11, RZ, PT ;  /* 0x000000ff0b00720c */ /* 0x000fe40003f06270 */
[----:B------:R-:W-:-:S11]  /*1960*/  ISETP.GE.AND P1, PT, R9, RZ, PT ;  /* 0x000000ff0900720c */ /* 0x000fd60003f26270 */
[----:B------:R-:W-:Y:S01]  /*1970*/  @P0 MOV R7, RZ ;  /* 0x000000ff00070202 */ /* 0x000fe20000000f00 */
[----:B------:R-:W-:Y:S02]  /*1980*/  @!P0 IMAD.MOV.U32 R7, RZ, RZ, -0x40 ;  /* 0xffffffc0ff078424 */ /* 0x000fe400078e00ff */
[----:B------:R-:W-:Y:S01]  /*1990*/  @!P0 FFMA R6, R0, 1.84467440737095516160e+19, RZ ;  /* 0x5f80000000068823 */ /* 0x000fe200000000ff */
[----:B------:R-:W-:Y:S02]  /*19a0*/  @!P1 FFMA R5, R3, 1.84467440737095516160e+19, RZ ;  /* 0x5f80000003059823 */ /* 0x000fe400000000ff */
[----:B------:R-:W-:-:S07]  /*19b0*/  @!P1 IADD3 R7, PT, PT, R7, 0x40, RZ ;  /* 0x0000004007079810 */ /* 0x000fce0007ffe0ff */
.L_x_24:
[----:B------:R-:W-:Y:S01]  /*19c0*/  LEA R0, R4, 0xc0800000, 0x17 ;  /* 0xc080000004007811 */ /* 0x000fe200078eb8ff */
[----:B------:R-:W-:Y:S01]  /*19d0*/  VIADD R3, R10, 0xffffff81 ;  /* 0xffffff810a037836 */ /* 0x000fe20000000000 */
[----:B------:R-:W-:Y:S02]  /*19e0*/  BSSY.RECONVERGENT B2, `(.L_x_29) ;  /* 0x0000035000027945 */ /* 0x000fe40003800200 */
[----:B------:R-:W-:Y:S01]  /*19f0*/  IADD3 R5, PT, PT, -R0, R5, RZ ;  /* 0x0000000500057210 */ /* 0x000fe20007ffe1ff */
[C---:B------:R-:W-:Y:S01]  /*1a00*/  IMAD R0, R3.reuse, -0x800000, R6 ;  /* 0xff80000003007824 */ /* 0x040fe200078e0206 */
[----:B------:R-:W-:Y:S02]  /*1a10*/  IADD3 R4, PT, PT, R3, 0x7f, -R4 ;  /* 0x0000007f03047810 */ /* 0x000fe40007ffe804 */
[----:B------:R-:W0:Y:S01]  /*1a20*/  MUFU.RCP R9, R5 ;  /* 0x0000000500097308 */ /* 0x000e220000001000 */
[----:B------:R-:W-:Y:S01]  /*1a30*/  FADD.FTZ R11, -R5, -RZ ;  /* 0x800000ff050b7221 */ /* 0x000fe20000010100 */
[----:B------:R-:W-:-:S03]  /*1a40*/  IADD3 R4, PT, PT, R4, R7, RZ ;  /* 0x0000000704047210 */ /* 0x000fc60007ffe0ff */
[----:B0-----:R-:W-:-:S04]  /*1a50*/  FFMA R10, R9, R11, 1 ;  /* 0x3f800000090a7423 */ /* 0x001fc8000000000b */
[----:B------:R-:W-:-:S04]  /*1a60*/  FFMA R13, R9, R10, R9 ;  /* 0x0000000a090d7223 */ /* 0x000fc80000000009 */
[----:B------:R-:W-:-:S04]  /*1a70*/  FFMA R6, R0, R13, RZ ;  /* 0x0000000d00067223 */ /* 0x000fc800000000ff */
[----:B------:R-:W-:-:S04]  /*1a80*/  FFMA R9, R11, R6, R0 ;  /* 0x000000060b097223 */ /* 0x000fc80000000000 */
[----:B------:R-:W-:-:S04]  /*1a90*/  FFMA R6, R13, R9, R6 ;  /* 0x000000090d067223 */ /* 0x000fc80000000006 */
[----:B------:R-:W-:-:S04]  /*1aa0*/  FFMA R11, R11, R6, R0 ;  /* 0x000000060b0b7223 */ /* 0x000fc80000000000 */
[----:B------:R-:W-:-:S05]  /*1ab0*/  FFMA R0, R13, R11, R6 ;  /* 0x0000000b0d007223 */ /* 0x000fca0000000006 */
[----:B------:R-:W-:-:S04]  /*1ac0*/  SHF.R.U32.HI R3, RZ, 0x17, R0 ;  /* 0x00000017ff037819 */ /* 0x000fc80000011600 */
[----:B------:R-:W-:-:S04]  /*1ad0*/  LOP3.LUT R3, R3, 0xff, RZ, 0xc0, !PT ;  /* 0x000000ff03037812 */ /* 0x000fc800078ec0ff */
[----:B------:R-:W-:-:S05]  /*1ae0*/  IADD3 R7, PT, PT, R3, R4, RZ ;  /* 0x0000000403077210 */ /* 0x000fca0007ffe0ff */
[----:B------:R-:W-:-:S05]  /*1af0*/  VIADD R3, R7, 0xffffffff ;  /* 0xffffffff07037836 */ /* 0x000fca0000000000 */
[----:B------:R-:W-:-:S13]  /*1b00*/  ISETP.GE.U32.AND P0, PT, R3, 0xfe, PT ;  /* 0x000000fe0300780c */ /* 0x000fda0003f06070 */
[----:B------:R-:W-:Y:S05]  /*1b10*/  @!P0 BRA `(.L_x_30) ;  /* 0x0000000000808947 */ /* 0x000fea0003800000 */
[----:B------:R-:W-:-:S13]  /*1b20*/  ISETP.GT.AND P0, PT, R7, 0xfe, PT ;  /* 0x000000fe0700780c */ /* 0x000fda0003f04270 */
[----:B------:R-:W-:Y:S05]  /*1b30*/  @P0 BRA `(.L_x_31) ;  /* 0x00000000006c0947 */ /* 0x000fea0003800000 */
[----:B------:R-:W-:-:S13]  /*1b40*/  ISETP.GE.AND P0, PT, R7, 0x1, PT ;  /* 0x000000010700780c */ /* 0x000fda0003f06270 */
[----:B------:R-:W-:Y:S05]  /*1b50*/  @P0 BRA `(.L_x_32) ;  /* 0x0000000000740947 */ /* 0x000fea0003800000 */
[----:B------:R-:W-:Y:S02]  /*1b60*/  ISETP.GE.AND P0, PT, R7, -0x18, PT ;  /* 0xffffffe80700780c */ /* 0x000fe40003f06270 */
[----:B------:R-:W-:-:S11]  /*1b70*/  LOP3.LUT R0, R0, 0x80000000, RZ, 0xc0, !PT ;  /* 0x8000000000007812 */ /* 0x000fd600078ec0ff */
[----:B------:R-:W-:Y:S05]  /*1b80*/  @!P0 BRA `(.L_x_32) ;  /* 0x0000000000688947 */ /* 0x000fea0003800000 */
[CCC-:B------:R-:W-:Y:S01]  /*1b90*/  FFMA.RZ R3, R13.reuse, R11.reuse, R6.reuse ;  /* 0x0000000b0d037223 */ /* 0x1c0fe2000000c006 */
[-CC-:B------:R-:W-:Y:S01]  /*1ba0*/  FFMA.RM R4, R13, R11.reuse, R6.reuse ;  /* 0x0000000b0d047223 */ /* 0x180fe20000004006 */
[C---:B------:R-:W-:Y:S02]  /*1bb0*/  ISETP.NE.AND P2, PT, R7.reuse, RZ, PT ;  /* 0x000000ff0700720c */ /* 0x040fe40003f45270 */
[----:B------:R-:W-:Y:S02]  /*1bc0*/  ISETP.NE.AND P1, PT, R7, RZ, PT ;  /* 0x000000ff0700720c */ /* 0x000fe40003f25270 */
[----:B------:R-:W-:Y:S01]  /*1bd0*/  LOP3.LUT R5, R3, 0x7fffff, RZ, 0xc0, !PT ;  /* 0x007fffff03057812 */ /* 0x000fe200078ec0ff */
[----:B------:R-:W-:Y:S01]  /*1be0*/  FFMA.RP R3, R13, R11, R6 ;  /* 0x0000000b0d037223 */ /* 0x000fe20000008006 */
[----:B------:R-:W-:Y:S02]  /*1bf0*/  IADD3 R6, PT, PT, R7, 0x20, RZ ;  /* 0x0000002007067810 */ /* 0x000fe40007ffe0ff */
[----:B------:R-:W-:-:S02]  /*1c00*/  LOP3.LUT R5, R5, 0x800000, RZ, 0xfc, !PT ;  /* 0x0080000005057812 */ /* 0x000fc400078efcff */
[----:B------:R-:W-:Y:S02]  /*1c10*/  IADD3 R7, PT, PT, -R7, RZ, RZ ;  /* 0x000000ff07077210 */ /* 0x000fe40007ffe1ff */
[----:B------:R-:W-:Y:S02]  /*1c20*/  SHF.L.U32 R6, R5, R6, RZ ;  /* 0x0000000605067219 */ /* 0x000fe400000006ff */
[----:B------:R-:W-:Y:S02]  /*1c30*/  FSETP.NEU.FTZ.AND P0, PT, R3, R4, PT ;  /* 0x000000040300720b */ /* 0x000fe40003f1d000 */
[----:B------:R-:W-:Y:S02]  /*1c40*/  SEL R4, R7, RZ, P2 ;  /* 0x000000ff07047207 */ /* 0x000fe40001000000 */
[----:B------:R-:W-:Y:S02]  /*1c50*/  ISETP.NE.AND P1, PT, R6, RZ, P1 ;  /* 0x000000ff0600720c */ /* 0x000fe40000f25270 */
[----:B------:R-:W-:-:S02]  /*1c60*/  SHF.R.U32.HI R4, RZ, R4, R5 ;  /* 0x00000004ff047219 */ /* 0x000fc40000011605 */
[----:B------:R-:W-:Y:S02]  /*1c70*/  PLOP3.LUT P0, PT, P0, P1, PT, 0xf8, 0x8f ;  /* 0x00000000008f781c */ /* 0x000fe40000703f70 */
[----:B------:R-:W-:Y:S02]  /*1c80*/  SHF.R.U32.HI R6, RZ, 0x1, R4 ;  /* 0x00000001ff067819 */ /* 0x000fe40000011604 */
[----:B------:R-:W-:-:S04]  /*1c90*/  SEL R3, RZ, 0x1, !P0 ;  /* 0x00000001ff037807 */ /* 0x000fc80004000000 */
[----:B------:R-:W-:-:S04]  /*1ca0*/  LOP3.LUT R3, R3, 0x1, R6, 0xf8, !PT ;  /* 0x0000000103037812 */ /* 0x000fc800078ef806 */
[----:B------:R-:W-:-:S05]  /*1cb0*/  LOP3.LUT R3, R3, R4, RZ, 0xc0, !PT ;  /* 0x0000000403037212 */ /* 0x000fca00078ec0ff */
[----:B------:R-:W-:-:S05]  /*1cc0*/  IMAD.IADD R3, R6, 0x1, R3 ;  /* 0x0000000106037824 */ /* 0x000fca00078e0203 */
[----:B------:R-:W-:Y:S01]  /*1cd0*/  LOP3.LUT R0, R3, R0, RZ, 0xfc, !PT ;  /* 0x0000000003007212 */ /* 0x000fe200078efcff */
[----:B------:R-:W-:Y:S06]  /*1ce0*/  BRA `(.L_x_32) ;  /* 0x0000000000107947 */ /* 0x000fec0003800000 */
.L_x_31:
[----:B------:R-:W-:-:S04]  /*1cf0*/  LOP3.LUT R0, R0, 0x80000000, RZ, 0xc0, !PT ;  /* 0x8000000000007812 */ /* 0x000fc800078ec0ff */
[----:B------:R-:W-:Y:S01]  /*1d00*/  LOP3.LUT R0, R0, 0x7f800000, RZ, 0xfc, !PT ;  /* 0x7f80000000007812 */ /* 0x000fe200078efcff */
[----:B------:R-:W-:Y:S06]  /*1d10*/  BRA `(.L_x_32) ;  /* 0x0000000000047947 */ /* 0x000fec0003800000 */
.L_x_30:
[----:B------:R-:W-:-:S07]  /*1d20*/  LEA R0, R4, R0, 0x17 ;  /* 0x0000000004007211 */ /* 0x000fce00078eb8ff */
.L_x_32:
[----:B------:R-:W-:Y:S05]  /*1d30*/  BSYNC.RECONVERGENT B2 ;  /* 0x0000000000027941 */ /* 0x000fea0003800200 */
.L_x_29:
[----:B------:R-:W-:Y:S05]  /*1d40*/  BRA `(.L_x_33) ;  /* 0x0000000000207947 */ /* 0x000fea0003800000 */
.L_x_28:
[----:B------:R-:W-:-:S04]  /*1d50*/  LOP3.LUT R0, R5, 0x80000000, R6, 0x48, !PT ;  /* 0x8000000005007812 */ /* 0x000fc800078e4806 */
[----:B------:R-:W-:Y:S01]  /*1d60*/  LOP3.LUT R0, R0, 0x7f800000, RZ, 0xfc, !PT ;  /* 0x7f80000000007812 */ /* 0x000fe200078efcff */
[----:B------:R-:W-:Y:S06]  /*1d70*/  BRA `(.L_x_33) ;  /* 0x0000000000147947 */ /* 0x000fec0003800000 */
.L_x_27:
[----:B------:R-:W-:Y:S01]  /*1d80*/  LOP3.LUT R0, R5, 0x80000000, R6, 0x48, !PT ;  /* 0x8000000005007812 */ /* 0x000fe200078e4806 */
[----:B------:R-:W-:Y:S06]  /*1d90*/  BRA `(.L_x_33) ;  /* 0x00000000000c7947 */ /* 0x000fec0003800000 */
.L_x_26:
[----:B------:R-:W0:Y:S01]  /*1da0*/  MUFU.RSQ R0, -QNAN ;  /* 0xffc0000000007908 */ /* 0x000e220000001400 */
[----:B------:R-:W-:Y:S05]  /*1db0*/  BRA `(.L_x_33) ;  /* 0x0000000000047947 */ /* 0x000fea0003800000 */
.L_x_25:
[----:B------:R-:W-:-:S07]  /*1dc0*/  FADD.FTZ R0, R0, R3 ;  /* 0x0000000300007221 */ /* 0x000fce0000010000 */
.L_x_33:
[----:B------:R-:W-:Y:S05]  /*1dd0*/  BSYNC.RECONVERGENT B1 ;  /* 0x0000000000017941 */ /* 0x000fea0003800200 */
.L_x_23:
[----:B------:R-:W-:-:S04]  /*1de0*/  HFMA2 R3, -RZ, RZ, 0, 0 ;  /* 0x00000000ff037431 */ /* 0x000fc800000001ff */
[----:B0-----:R-:W-:Y:S05]  /*1df0*/  RET.REL.NODEC R2 `(_Z14jacobiOnDevicePfS_S_S_ii) ;  /* 0xffffffe002807950 */ /* 0x001fea0003c3ffff */
.L_x_34:
[----:B------:R-:W-:-:S00]  /*1e00*/  BRA `(.L_x_34) ;  /* 0xfffffffc00fc7947 */ /* 0x000fc0000383ffff */
[----:B------:R-:W-:-:S00]  /*1e10*/  NOP ;  /* 0x0000000000007918 */ /* 0x000fc00000000000 */
        /* <DEDUP_REMOVED lines=14> */
.L_x_35:


//--------------------- .nv.shared.reserved.0     --------------------------
	.section	.nv.shared.reserved.0,"aw",@nobits
	.weak		__nv_reservedSMEM_offset_0_alias
	.size		__nv_reservedSMEM_offset_0_alias, 0, 64
	.other		__nv_reservedSMEM_offset_0_alias,@"STO_CUDA_RESERVED_SHARED STV_DEFAULT"
__nv_reservedSMEM_offset_0_alias:
	.zero		0
	.zero		64


//--------------------- .nv.constant0._Z14jacobiOnDevicePfS_S_S_ii --------------------------
	.section	.nv.constant0._Z14jacobiOnDevicePfS_S_S_ii,"a",@progbits
	.sectionflags	@""
	.align	4
.nv.constant0._Z14jacobiOnDevicePfS_S_S_ii:
	.zero		936


//--------------------- SYMBOLS --------------------------

	.type		.nv.reservedSmem.offset0,@object
	.size		.nv.reservedSmem.offset0,0x4
